// auto-generated by cutlass_sweep.gemm — config: {"arch": "sm_90", "cluster_m": 1, "cluster_n": 1, "dtype": "e5m2", "dtype_b": "e5m2", "layout": "nt", "stages": 0, "tile_k": 32, "tile_m": 256, "tile_n": 256}
#include "cutlass/cutlass.h"
#include "cutlass/gemm/collective/collective_builder.hpp"
#include "cutlass/gemm/device/gemm_universal_adapter.h"
#include "cutlass/gemm/kernel/gemm_universal.hpp"
#include "cutlass/epilogue/collective/collective_builder.hpp"

using ElemA = cutlass::float_e5m2_t;
using ElemB = cutlass::float_e5m2_t;
using ElemCD = cutlass::float_e5m2_t;
using Acc  = float;
using TileShape    = cute::Shape<cute::_256, cute::_256, cute::_32>;
using ClusterShape = cute::Shape<cute::_1, cute::_1, cute::_1>;

using CollectiveEpilogue = typename cutlass::epilogue::collective::CollectiveBuilder<
    cutlass::arch::Sm90, cutlass::arch::OpClassTensorOp,
    TileShape, ClusterShape,
    cutlass::epilogue::collective::EpilogueTileAuto,
    Acc, Acc,
    ElemCD, cutlass::layout::RowMajor, 128 / cutlass::sizeof_bits<ElemCD>::value,
    ElemCD, cutlass::layout::RowMajor, 128 / cutlass::sizeof_bits<ElemCD>::value,
    cutlass::epilogue::collective::EpilogueScheduleAuto
  >::CollectiveOp;

using CollectiveMainloop = typename cutlass::gemm::collective::CollectiveBuilder<
    cutlass::arch::Sm90, cutlass::arch::OpClassTensorOp,
    ElemA, cutlass::layout::RowMajor, 128 / cutlass::sizeof_bits<ElemA>::value,
    ElemB, cutlass::layout::ColumnMajor, 128 / cutlass::sizeof_bits<ElemB>::value,
    Acc,
    TileShape, ClusterShape,
    cutlass::gemm::collective::StageCountAutoCarveout<static_cast<int>(sizeof(typename CollectiveEpilogue::SharedStorage))>,
    cutlass::gemm::collective::KernelScheduleAuto
  >::CollectiveOp;

using GemmKernel = cutlass::gemm::kernel::GemmUniversal<
    cute::Shape<int,int,int,int>,
    CollectiveMainloop,
    CollectiveEpilogue
>;
using Gemm = cutlass::gemm::device::GemmUniversalAdapter<GemmKernel>;

// Force the device kernel symbol into the cubin without needing a host main.
auto* _anchor = &cutlass::device_kernel<GemmKernel>;


// ===== COMPILED SASS (sm_90a) =====

	.target	sm_90a

	.elftype	@"ET_EXEC"


//--------------------- .note.nv.tkinfo           --------------------------
	.section	.note.nv.tkinfo,"",@"SHT_NOTE"
	.sectionflags	@"SHF_NOTE_NV_TKINFO"
	.tkinfo
        /*0018*/ 	.word	0x00000002
        /*0030*/ 	.string	""
        /*0030*/ 	.string	"ptxas"
        /*0030*/ 	.string	"Cuda compilation tools, release 13.0, V13.0.88"
        /*0030*/ 	.string	"Build cuda_13.0.r13.0/compiler.36424714_0"
        /*0030*/ 	.string	"-arch sm_90a -m 64 "



//--------------------- .note.nv.cuinfo           --------------------------
	.section	.note.nv.cuinfo,"",@"SHT_NOTE"
	.sectionflags	@"SHF_NOTE_NV_CUINFO"
        /*0018*/ 	.short	0x0002
        /*001a*/ 	.short	0x005a
        /*001c*/ 	.short	0x0082
	.zero		2


//--------------------- .nv.info                  --------------------------
	.section	.nv.info,"",@"SHT_CUDA_INFO"
	.align	4


	//----- nvinfo : EIATTR_REGCOUNT
	.align		4
        /*0000*/ 	.byte	0x04, 0x2f
        /*0002*/ 	.short	(.L_12 - .L_11)
	.align		4
.L_11:
        /*0004*/ 	.word	index@(_ZN7cutlass13device_kernelINS_4gemm6kernel13GemmUniversalIN4cute5tupleIJiiiiEEENS1_10collective13CollectiveMmaINS1_37MainloopSm90TmaGmmaWarpSpecializedFP8ILi14ENS5_IJNS4_1CILi1EEESB_SB_EEENS1_35KernelTmaWarpSpecializedCooperativeEEENS5_IJNSA_ILi256EEESF_NSA_ILi32EEEEEENS_12float_e5m2_tENS5_IJlSB_lEEESI_SJ_NS4_8TiledMMAINS4_8MMA_AtomIJNS4_4SM904GMMA31MMA_64x256x32_F32E5M2E5M2_SS_TNILNSN_7ScaleInE1ELSP_1EEEEEENS4_6LayoutINS5_IJNSA_ILi2EEESB_SB_EEENS5_IJSB_NSA_ILi0EEESV_EEEEENS5_IJNS4_10UnderscoreESY_SY_EEEEENS4_13SM90_TMA_LOADENS4_14ComposedLayoutINS4_7SwizzleILi1ELi4ELi3EEENS4_18smem_ptr_flag_bitsILi8EEENSS_INS5_IJNSA_ILi8EEESG_EEENS5_IJSG_SB_EEEEEEEvNS4_8identityES11_S1B_vS1C_EENS_8epilogue10collective6detail29Sm90TmaWarpSpecializedAdapterINS1F_15DefaultEpilogueISI_SJ_SJ_NS1E_6thread17LinearCombinationISI_Li1EffLNS1J_9ScaleType4KindE0ELNS_15FloatRoundStyleE2ESI_EENS1_15EpilogueDefaultEEEEEvvEEEEvNT_6ParamsE)
        /*0008*/ 	.word	0x000000a8


	//----- nvinfo : EIATTR_FRAME_SIZE
	.align		4
.L_12:
        /*000c*/ 	.byte	0x04, 0x11
        /*000e*/ 	.short	(.L_14 - .L_13)
	.align		4
.L_13:
        /*0010*/ 	.word	index@(_ZN7cutlass13device_kernelINS_4gemm6kernel13GemmUniversalIN4cute5tupleIJiiiiEEENS1_10collective13CollectiveMmaINS1_37MainloopSm90TmaGmmaWarpSpecializedFP8ILi14ENS5_IJNS4_1CILi1EEESB_SB_EEENS1_35KernelTmaWarpSpecializedCooperativeEEENS5_IJNSA_ILi256EEESF_NSA_ILi32EEEEEENS_12float_e5m2_tENS5_IJlSB_lEEESI_SJ_NS4_8TiledMMAINS4_8MMA_AtomIJNS4_4SM904GMMA31MMA_64x256x32_F32E5M2E5M2_SS_TNILNSN_7ScaleInE1ELSP_1EEEEEENS4_6LayoutINS5_IJNSA_ILi2EEESB_SB_EEENS5_IJSB_NSA_ILi0EEESV_EEEEENS5_IJNS4_10UnderscoreESY_SY_EEEEENS4_13SM90_TMA_LOADENS4_14ComposedLayoutINS4_7SwizzleILi1ELi4ELi3EEENS4_18smem_ptr_flag_bitsILi8EEENSS_INS5_IJNSA_ILi8EEESG_EEENS5_IJSG_SB_EEEEEEEvNS4_8identityES11_S1B_vS1C_EENS_8epilogue10collective6detail29Sm90TmaWarpSpecializedAdapterINS1F_15DefaultEpilogueISI_SJ_SJ_NS1E_6thread17LinearCombinationISI_Li1EffLNS1J_9ScaleType4KindE0ELNS_15FloatRoundStyleE2ESI_EENS1_15EpilogueDefaultEEEEEvvEEEEvNT_6ParamsE)
        /*0014*/ 	.word	0x00000670


	//----- nvinfo : EIATTR_MIN_STACK_SIZE
	.align		4
.L_14:
        /*0018*/ 	.byte	0x04, 0x12
        /*001a*/ 	.short	(.L_16 - .L_15)
	.align		4
.L_15:
        /*001c*/ 	.word	index@(_ZN7cutlass13device_kernelINS_4gemm6kernel13GemmUniversalIN4cute5tupleIJiiiiEEENS1_10collective13CollectiveMmaINS1_37MainloopSm90TmaGmmaWarpSpecializedFP8ILi14ENS5_IJNS4_1CILi1EEESB_SB_EEENS1_35KernelTmaWarpSpecializedCooperativeEEENS5_IJNSA_ILi256EEESF_NSA_ILi32EEEEEENS_12float_e5m2_tENS5_IJlSB_lEEESI_SJ_NS4_8TiledMMAINS4_8MMA_AtomIJNS4_4SM904GMMA31MMA_64x256x32_F32E5M2E5M2_SS_TNILNSN_7ScaleInE1ELSP_1EEEEEENS4_6LayoutINS5_IJNSA_ILi2EEESB_SB_EEENS5_IJSB_NSA_ILi0EEESV_EEEEENS5_IJNS4_10UnderscoreESY_SY_EEEEENS4_13SM90_TMA_LOADENS4_14ComposedLayoutINS4_7SwizzleILi1ELi4ELi3EEENS4_18smem_ptr_flag_bitsILi8EEENSS_INS5_IJNSA_ILi8EEESG_EEENS5_IJSG_SB_EEEEEEEvNS4_8identityES11_S1B_vS1C_EENS_8epilogue10collective6detail29Sm90TmaWarpSpecializedAdapterINS1F_15DefaultEpilogueISI_SJ_SJ_NS1E_6thread17LinearCombinationISI_Li1EffLNS1J_9ScaleType4KindE0ELNS_15FloatRoundStyleE2ESI_EENS1_15EpilogueDefaultEEEEEvvEEEEvNT_6ParamsE)
        /*0020*/ 	.word	0x00000670
.L_16:


//--------------------- .nv.compat                --------------------------
	.section	.nv.compat,"",@"SHT_CUDA_COMPAT_INFO"
	.align	4
        /*0000*/ 	.byte	0x02, 0x09, 0x01, 0x00, 0x02, 0x02, 0x04, 0x00, 0x02, 0x05, 0x05, 0x00, 0x03, 0x07, 0x01, 0x01
        /*0010*/ 	.byte	0x02, 0x03, 0x01, 0x00, 0x02, 0x06, 0x01, 0x00, 0x04, 0x0b, 0x08, 0x00, 0x00, 0x00, 0x00, 0x00
        /*0020*/ 	.byte	0x00, 0x00, 0x00, 0x00


//--------------------- .nv.info._ZN7cutlass13device_kernelINS_4gemm6kernel13GemmUniversalIN4cute5tupleIJiiiiEEENS1_10collective13CollectiveMmaINS1_37MainloopSm90TmaGmmaWarpSpecializedFP8ILi14ENS5_IJNS4_1CILi1EEESB_SB_EEENS1_35KernelTmaWarpSpecializedCooperativeEEENS5_IJNSA_ILi256EEESF_NSA_ILi32EEEEEENS_12float_e5m2_tENS5_IJlSB_lEEESI_SJ_NS4_8TiledMMAINS4_8MMA_AtomIJNS4_4SM904GMMA31MMA_64x256x32_F32E5M2E5M2_SS_TNILNSN_7ScaleInE1ELSP_1EEEEEENS4_6LayoutINS5_IJNSA_ILi2EEESB_SB_EEENS5_IJSB_NSA_ILi0EEESV_EEEEENS5_IJNS4_10UnderscoreESY_SY_EEEEENS4_13SM90_TMA_LOADENS4_14ComposedLayoutINS4_7SwizzleILi1ELi4ELi3EEENS4_18smem_ptr_flag_bitsILi8EEENSS_INS5_IJNSA_ILi8EEESG_EEENS5_IJSG_SB_EEEEEEEvNS4_8identityES11_S1B_vS1C_EENS_8epilogue10collective6detail29Sm90TmaWarpSpecializedAdapterINS1F_15DefaultEpilogueISI_SJ_SJ_NS1E_6thread17LinearCombinationISI_Li1EffLNS1J_9ScaleType4KindE0ELNS_15FloatRoundStyleE2ESI_EENS1_15EpilogueDefaultEEEEEvvEEEEvNT_6ParamsE --------------------------
	.section	.nv.info._ZN7cutlass13device_kernelINS_4gemm6kernel13GemmUniversalIN4cute5tupleIJiiiiEEENS1_10collective13CollectiveMmaINS1_37MainloopSm90TmaGmmaWarpSpecializedFP8ILi14ENS5_IJNS4_1CILi1EEESB_SB_EEENS1_35KernelTmaWarpSpecializedCooperativeEEENS5_IJNSA_ILi256EEESF_NSA_ILi32EEEEEENS_12float_e5m2_tENS5_IJlSB_lEEESI_SJ_NS4_8TiledMMAINS4_8MMA_AtomIJNS4_4SM904GMMA31MMA_64x256x32_F32E5M2E5M2_SS_TNILNSN_7ScaleInE1ELSP_1EEEEEENS4_6LayoutINS5_IJNSA_ILi2EEESB_SB_EEENS5_IJSB_NSA_ILi0EEESV_EEEEENS5_IJNS4_10UnderscoreESY_SY_EEEEENS4_13SM90_TMA_LOADENS4_14ComposedLayoutINS4_7SwizzleILi1ELi4ELi3EEENS4_18smem_ptr_flag_bitsILi8EEENSS_INS5_IJNSA_ILi8EEESG_EEENS5_IJSG_SB_EEEEEEEvNS4_8identityES11_S1B_vS1C_EENS_8epilogue10collective6detail29Sm90TmaWarpSpecializedAdapterINS1F_15DefaultEpilogueISI_SJ_SJ_NS1E_6thread17LinearCombinationISI_Li1EffLNS1J_9ScaleType4KindE0ELNS_15FloatRoundStyleE2ESI_EENS1_15EpilogueDefaultEEEEEvvEEEEvNT_6ParamsE,"",@"SHT_CUDA_INFO"
	.sectionflags	@""
	.align	4


	//----- nvinfo : EIATTR_CUDA_API_VERSION
	.align		4
        /*0000*/ 	.byte	0x04, 0x37
        /*0002*/ 	.short	(.L_18 - .L_17)
.L_17:
        /*0004*/ 	.word	0x00000082


	//----- nvinfo : EIATTR_KPARAM_INFO
	.align		4
.L_18:
        /*0008*/ 	.byte	0x04, 0x17
        /*000a*/ 	.short	(.L_20 - .L_19)
.L_19:
        /*000c*/ 	.word	0x00000000
        /*0010*/ 	.short	0x0000
        /*0012*/ 	.short	0x0070
        /*0014*/ 	.byte	0x00, 0xf0, 0x01, 0x10


	//----- nvinfo : EIATTR_SPARSE_MMA_MASK
	.align		4
.L_20:
        /*0018*/ 	.byte	0x03, 0x50
        /*001a*/ 	.short	0x0000


	//----- nvinfo : EIATTR_MAXREG_COUNT
	.align		4
        /*001c*/ 	.byte	0x03, 0x1b
        /*001e*/ 	.short	0x00a8


	//----- nvinfo : EIATTR_NUM_BARRIERS
	.align		4
        /*0020*/ 	.byte	0x02, 0x4c
        /*0022*/ 	.byte	0x01
	.zero		1


	//----- nvinfo : EIATTR_ANNOTATIONS
	.align		4
        /*0024*/ 	.byte	0x04, 0x55
        /*0026*/ 	.short	(.L_22 - .L_21)


	//   ....[0]....
.L_21:
        /*0028*/ 	.word	0x00000001
        /*002c*/ 	.byte	0x00, 0x07, 0x00, 0x00, 0x01, 0x00, 0x00, 0x00, 0x20, 0x07, 0x00, 0x00, 0x01, 0x00, 0x00, 0x00
        /* <DEDUP_REMOVED lines=1352> */
        /*54bc*/ 	.byte	0x40, 0x3a, 0x02, 0x00


	//----- nvinfo : EIATTR_MERCURY_ISA_VERSION
	.align		4
.L_22:
        /*54c0*/ 	.byte	0x03, 0x5f
        /*54c2*/ 	.short	0x0101


	//----- nvinfo : EIATTR_INT_WARP_WIDE_INSTR_OFFSETS
	.align		4
        /*54c4*/ 	.byte	0x04, 0x31
        /*54c6*/ 	.short	(.L_24 - .L_23)


	//   ....[0]....
.L_23:
        /*54c8*/ 	.word	0x000005f0


	//   ....[1]....
        /*54cc*/ 	.word	0x00000610


	//   ....[2]....
        /*54d0*/ 	.word	0x00000710


	//----- nvinfo : EIATTR_COOP_GROUP_MASK_REGIDS
	.align		4
.L_24:
        /*54d4*/ 	.byte	0x04, 0x29
        /*54d6*/ 	.short	(.L_26 - .L_25)


	//   ....[0]....
.L_25:
        /*54d8*/ 	.word	0xffffffff


	//   ....[1]....
        /*54dc*/ 	.word	0xffffffff


	//   ....[2]....
        /*54e0*/ 	.word	0xffffffff


	//   ....[3]....
        /*54e4*/ 	.word	0xffffffff


	//   ....[4]....
        /*54e8*/ 	.word	0xffffffff


	//----- nvinfo : EIATTR_COOP_GROUP_INSTR_OFFSETS
	.align		4
.L_26:
        /*54ec*/ 	.byte	0x04, 0x28
        /*54ee*/ 	.short	(.L_28 - .L_27)


	//   ....[0]....
.L_27:
        /*54f0*/ 	.word	0x00000070


	//   ....[1]....
        /*54f4*/ 	.word	0x00000080


	//   ....[2]....
        /*54f8*/ 	.word	0x000001a0


	//   ....[3]....
        /*54fc*/ 	.word	0x00000530


	//   ....[4]....
        /*5500*/ 	.word	0x00002820


	//----- nvinfo : EIATTR_REG_RECONFIG
	.align		4
.L_28:
        /*5504*/ 	.byte	0x01, 0x54
	.zero		2


	//----- nvinfo : EIATTR_MBARRIER_INSTR_OFFSETS
	.align		4
        /*5508*/ 	.byte	0x04, 0x39
        /*550a*/ 	.short	(.L_30 - .L_29)


	//   ....[0]....
.L_29:
        /*550c*/ 	.word	0x00000340
        /*5510*/ 	.word	0x000000ff
        /*5514*/ 	.word	0x00000000
        /*5518*/ 	.short	0x0100
        /*551a*/ 	.byte	0x09
	.zero		1


	//   ....[1]....
        /*551c*/ 	.word	0x00000350
        /*5520*/ 	.word	0x000000ff
        /*5524*/ 	.word	0x00000070
        /*5528*/ 	.short	0x0100
        /*552a*/ 	.byte	0x09
	.zero		1


	//   ....[2]....
        /*552c*/ 	.word	0x00000360
        /*5530*/ 	.word	0x000000ff
        /*5534*/ 	.word	0x00000008
        /*5538*/ 	.short	0x0100
        /*553a*/ 	.byte	0x09
	.zero		1


	//   ....[3]....
        /*553c*/ 	.word	0x00000370
        /*5540*/ 	.word	0x000000ff
        /*5544*/ 	.word	0x00000078
        /*5548*/ 	.short	0x0100
        /*554a*/ 	.byte	0x09
	.zero		1


	//   ....[4]....
        /*554c*/ 	.word	0x00000380
        /*5550*/ 	.word	0x000000ff
        /*5554*/ 	.word	0x00000010
        /*5558*/ 	.short	0x0100
        /*555a*/ 	.byte	0x09
	.zero		1


	//   ....[5]....
        /*555c*/ 	.word	0x00000390
        /*5560*/ 	.word	0x000000ff
        /*5564*/ 	.word	0x00000080
        /*5568*/ 	.short	0x0100
        /*556a*/ 	.byte	0x09
	.zero		1


	//   ....[6]....
        /*556c*/ 	.word	0x000003a0
        /*5570*/ 	.word	0x000000ff
        /*5574*/ 	.word	0x00000018
        /*5578*/ 	.short	0x0100
        /*557a*/ 	.byte	0x09
	.zero		1


	//   ....[7]....
        /*557c*/ 	.word	0x000003b0
        /*5580*/ 	.word	0x000000ff
        /*5584*/ 	.word	0x00000088
        /*5588*/ 	.short	0x0100
        /*558a*/ 	.byte	0x09
	.zero		1


	//   ....[8]....
        /*558c*/ 	.word	0x000003c0
        /*5590*/ 	.word	0x000000ff
        /*5594*/ 	.word	0x00000020
        /*5598*/ 	.short	0x0100
        /*559a*/ 	.byte	0x09
	.zero		1


	//   ....[9]....
        /*559c*/ 	.word	0x000003d0
        /*55a0*/ 	.word	0x000000ff
        /*55a4*/ 	.word	0x00000090
        /*55a8*/ 	.short	0x0100
        /*55aa*/ 	.byte	0x09
	.zero		1


	//   ....[10]....
        /*55ac*/ 	.word	0x000003e0
        /*55b0*/ 	.word	0x000000ff
        /*55b4*/ 	.word	0x00000028
        /*55b8*/ 	.short	0x0100
        /*55ba*/ 	.byte	0x09
	.zero		1


	//   ....[11]....
        /*55bc*/ 	.word	0x000003f0
        /*55c0*/ 	.word	0x000000ff
        /*55c4*/ 	.word	0x00000098
        /*55c8*/ 	.short	0x0100
        /*55ca*/ 	.byte	0x09
	.zero		1


	//   ....[12]....
        /*55cc*/ 	.word	0x00000400
        /*55d0*/ 	.word	0x000000ff
        /*55d4*/ 	.word	0x00000030
        /*55d8*/ 	.short	0x0100
        /*55da*/ 	.byte	0x09
	.zero		1


	//   ....[13]....
        /*55dc*/ 	.word	0x00000410
        /*55e0*/ 	.word	0x000000ff
        /*55e4*/ 	.word	0x000000a0
        /*55e8*/ 	.short	0x0100
        /*55ea*/ 	.byte	0x09
	.zero		1


	//   ....[14]....
        /*55ec*/ 	.word	0x00000420
        /*55f0*/ 	.word	0x000000ff
        /*55f4*/ 	.word	0x00000038
        /*55f8*/ 	.short	0x0100
        /*55fa*/ 	.byte	0x09
	.zero		1


	//   ....[15]....
        /*55fc*/ 	.word	0x00000430
        /*5600*/ 	.word	0x000000ff
        /*5604*/ 	.word	0x000000a8
        /*5608*/ 	.short	0x0100
        /*560a*/ 	.byte	0x09
	.zero		1


	//   ....[16]....
        /*560c*/ 	.word	0x00000440
        /*5610*/ 	.word	0x000000ff
        /*5614*/ 	.word	0x00000040
        /*5618*/ 	.short	0x0100
        /*561a*/ 	.byte	0x09
	.zero		1


	//   ....[17]....
        /*561c*/ 	.word	0x00000450
        /*5620*/ 	.word	0x000000ff
        /*5624*/ 	.word	0x000000b0
        /*5628*/ 	.short	0x0100
        /*562a*/ 	.byte	0x09
	.zero		1


	//   ....[18]....
        /*562c*/ 	.word	0x00000460
        /*5630*/ 	.word	0x000000ff
        /*5634*/ 	.word	0x00000048
        /*5638*/ 	.short	0x0100
        /*563a*/ 	.byte	0x09
	.zero		1


	//   ....[19]....
        /*563c*/ 	.word	0x00000470
        /*5640*/ 	.word	0x000000ff
        /*5644*/ 	.word	0x000000b8
        /*5648*/ 	.short	0x0100
        /*564a*/ 	.byte	0x09
	.zero		1


	//   ....[20]....
        /*564c*/ 	.word	0x00000480
        /*5650*/ 	.word	0x000000ff
        /*5654*/ 	.word	0x00000050
        /*5658*/ 	.short	0x0100
        /*565a*/ 	.byte	0x09
	.zero		1


	//   ....[21]....
        /*565c*/ 	.word	0x00000490
        /*5660*/ 	.word	0x000000ff
        /*5664*/ 	.word	0x000000c0
        /*5668*/ 	.short	0x0100
        /*566a*/ 	.byte	0x09
	.zero		1


	//   ....[22]....
        /*566c*/ 	.word	0x000004a0
        /*5670*/ 	.word	0x000000ff
        /*5674*/ 	.word	0x00000058
        /*5678*/ 	.short	0x0100
        /*567a*/ 	.byte	0x09
	.zero		1


	//   ....[23]....
        /*567c*/ 	.word	0x000004b0
        /*5680*/ 	.word	0x000000ff
        /*5684*/ 	.word	0x000000c8
        /*5688*/ 	.short	0x0100
        /*568a*/ 	.byte	0x09
	.zero		1


	//   ....[24]....
        /*568c*/ 	.word	0x000004c0
        /*5690*/ 	.word	0x000000ff
        /*5694*/ 	.word	0x00000060
        /*5698*/ 	.short	0x0100
        /*569a*/ 	.byte	0x09
	.zero		1


	//   ....[25]....
        /*569c*/ 	.word	0x000004d0
        /*56a0*/ 	.word	0x000000ff
        /*56a4*/ 	.word	0x000000d0
        /*56a8*/ 	.short	0x0100
        /*56aa*/ 	.byte	0x09
	.zero		1


	//   ....[26]....
        /*56ac*/ 	.word	0x000004e0
        /*56b0*/ 	.word	0x000000ff
        /*56b4*/ 	.word	0x00000068
        /*56b8*/ 	.short	0x0100
        /*56ba*/ 	.byte	0x09
	.zero		1


	//   ....[27]....
        /*56bc*/ 	.word	0x000004f0
        /*56c0*/ 	.word	0x000000ff
        /*56c4*/ 	.word	0x000000d8
        /*56c8*/ 	.short	0x0100
        /*56ca*/ 	.byte	0x09
	.zero		1


	//   ....[28]....
        /*56cc*/ 	.word	0x00000740
        /*56d0*/ 	.word	0x000000ff
        /*56d4*/ 	.word	0x000000f0
        /*56d8*/ 	.short	0x0100
        /*56da*/ 	.byte	0x06
	.zero		1


	//   ....[29]....
        /*56dc*/ 	.word	0x00000750
        /*56e0*/ 	.word	0x000000ff
        /*56e4*/ 	.word	0x000000f8
        /*56e8*/ 	.short	0x0100
        /*56ea*/ 	.byte	0x06
	.zero		1


	//   ....[30]....
        /*56ec*/ 	.word	0x00002c30
        /*56f0*/ 	.word	0x000000ff
        /*56f4*/ 	.word	0x00000000
        /*56f8*/ 	.short	0x010a
        /*56fa*/ 	.byte	0x07
	.zero		1


	//   ....[31]....
        /*56fc*/ 	.word	0x00002c90
        /*5700*/ 	.word	0x000000ff
        /*5704*/ 	.word	0x00000000
        /*5708*/ 	.short	0x010a
        /*570a*/ 	.byte	0x07
	.zero		1


	//   ....[32]....
        /*570c*/ 	.word	0x00006450
        /*5710*/ 	.word	0x000000ff
        /*5714*/ 	.word	0x00000000
        /*5718*/ 	.short	0x010a
        /*571a*/ 	.byte	0x0f
	.zero		1


	//   ....[33]....
        /*571c*/ 	.word	0x00006490
        /*5720*/ 	.word	0x000000ff
        /*5724*/ 	.word	0x00000000
        /*5728*/ 	.short	0x010a
        /*572a*/ 	.byte	0x0f
	.zero		1


	//   ....[34]....
        /*572c*/ 	.word	0x0000b0f0
        /*5730*/ 	.word	0x000000ff
        /*5734*/ 	.word	0x00000000
        /*5738*/ 	.short	0x0101
        /*573a*/ 	.byte	0x08
	.zero		1


	//   ....[35]....
        /*573c*/ 	.word	0x0000ebb0
        /*5740*/ 	.word	0x000000ff
        /*5744*/ 	.word	0x00000000
        /*5748*/ 	.short	0x0101
        /*574a*/ 	.byte	0x08
	.zero		1


	//   ....[36]....
        /*574c*/ 	.word	0x000226f0
        /*5750*/ 	.word	0x00000010
        /*5754*/ 	.word	0x00000070
        /*5758*/ 	.short	0x010a
        /*575a*/ 	.byte	0x3f
	.zero		1


	//   ....[37]....
        /*575c*/ 	.word	0x00022a20
        /*5760*/ 	.word	0x00000002
        /*5764*/ 	.word	0x000000f8
        /*5768*/ 	.short	0x0101
        /*576a*/ 	.byte	0x3f
	.zero		1


	//   ....[38]....
        /*576c*/ 	.word	0x000231e0
        /*5770*/ 	.word	0x00000003
        /*5774*/ 	.word	0x00000000
        /*5778*/ 	.short	0x010a
        /*577a*/ 	.byte	0x3f
	.zero		1


	//   ....[39]....
        /*577c*/ 	.word	0x00023270
        /*5780*/ 	.word	0x00000003
        /*5784*/ 	.word	0x00000000
        /*5788*/ 	.short	0x010a
        /*578a*/ 	.byte	0x3f
	.zero		1


	//   ....[40]....
        /*578c*/ 	.word	0x00023300
        /*5790*/ 	.word	0x00000003
        /*5794*/ 	.word	0x00000000
        /*5798*/ 	.short	0x010a
        /*579a*/ 	.byte	0x3f
	.zero		1


	//   ....[41]....
        /*579c*/ 	.word	0x00023390
        /*57a0*/ 	.word	0x00000003
        /*57a4*/ 	.word	0x00000000
        /*57a8*/ 	.short	0x010a
        /*57aa*/ 	.byte	0x3f
	.zero		1


	//   ....[42]....
        /*57ac*/ 	.word	0x00023420
        /*57b0*/ 	.word	0x00000003
        /*57b4*/ 	.word	0x00000000
        /*57b8*/ 	.short	0x010a
        /*57ba*/ 	.byte	0x3f
	.zero		1


	//   ....[43]....
        /*57bc*/ 	.word	0x000234b0
        /*57c0*/ 	.word	0x00000003
        /*57c4*/ 	.word	0x00000000
        /*57c8*/ 	.short	0x010a
        /*57ca*/ 	.byte	0x3f
	.zero		1


	//   ....[44]....
        /*57cc*/ 	.word	0x00023540
        /*57d0*/ 	.word	0x00000003
        /*57d4*/ 	.word	0x00000000
        /*57d8*/ 	.short	0x010a
        /*57da*/ 	.byte	0x3f
	.zero		1


	//   ....[45]....
        /*57dc*/ 	.word	0x000235d0
        /*57e0*/ 	.word	0x00000003
        /*57e4*/ 	.word	0x00000000
        /*57e8*/ 	.short	0x010a
        /*57ea*/ 	.byte	0x3f
	.zero		1


	//   ....[46]....
        /*57ec*/ 	.word	0x00023660
        /*57f0*/ 	.word	0x00000003
        /*57f4*/ 	.word	0x00000000
        /*57f8*/ 	.short	0x010a
        /*57fa*/ 	.byte	0x3f
	.zero		1


	//   ....[47]....
        /*57fc*/ 	.word	0x000236f0
        /*5800*/ 	.word	0x00000003
        /*5804*/ 	.word	0x00000000
        /*5808*/ 	.short	0x010a
        /*580a*/ 	.byte	0x3f
	.zero		1


	//   ....[48]....
        /*580c*/ 	.word	0x00023780
        /*5810*/ 	.word	0x00000003
        /*5814*/ 	.word	0x00000000
        /*5818*/ 	.short	0x010a
        /*581a*/ 	.byte	0x3f
	.zero		1


	//   ....[49]....
        /*581c*/ 	.word	0x00023810
        /*5820*/ 	.word	0x00000003
        /*5824*/ 	.word	0x00000000
        /*5828*/ 	.short	0x010a
        /*582a*/ 	.byte	0x3f
	.zero		1


	//   ....[50]....
        /*582c*/ 	.word	0x000238a0
        /*5830*/ 	.word	0x00000003
        /*5834*/ 	.word	0x00000000
        /*5838*/ 	.short	0x010a
        /*583a*/ 	.byte	0x3f
	.zero		1


	//   ....[51]....
        /*583c*/ 	.word	0x00023930
        /*5840*/ 	.word	0x00000003
        /*5844*/ 	.word	0x00000000
        /*5848*/ 	.short	0x010a
        /*584a*/ 	.byte	0x3f
	.zero		1


	//   ....[52]....
        /*584c*/ 	.word	0x000239a0
        /*5850*/ 	.word	0x00000003
        /*5854*/ 	.word	0x00000000
        /*5858*/ 	.short	0x010a
        /*585a*/ 	.byte	0x3f
	.zero		1


	//   ....[53]....
        /*585c*/ 	.word	0x00023a10
        /*5860*/ 	.word	0x00000000
        /*5864*/ 	.word	0x00000000
        /*5868*/ 	.short	0x010a
        /*586a*/ 	.byte	0x3f
	.zero		1


	//   ....[54]....
        /*586c*/ 	.word	0x00023af0
        /*5870*/ 	.word	0x00000010
        /*5874*/ 	.word	0x00000070
        /*5878*/ 	.short	0x010a
        /*587a*/ 	.byte	0x3f
	.zero		1


	//   ....[55]....
        /*587c*/ 	.word	0x00023bd0
        /*5880*/ 	.word	0x00000003
        /*5884*/ 	.word	0x00000000
        /*5888*/ 	.short	0x010a
        /*588a*/ 	.byte	0x3f
	.zero		1


	//   ....[56]....
        /*588c*/ 	.word	0x00023c20
        /*5890*/ 	.word	0x00000003
        /*5894*/ 	.word	0x00000000
        /*5898*/ 	.short	0x010a
        /*589a*/ 	.byte	0x3f
	.zero		1


	//   ....[57]....
        /*589c*/ 	.word	0x00023c70
        /*58a0*/ 	.word	0x00000003
        /*58a4*/ 	.word	0x00000000
        /*58a8*/ 	.short	0x010a
        /*58aa*/ 	.byte	0x3f
	.zero		1


	//   ....[58]....
        /*58ac*/ 	.word	0x00023cc0
        /*58b0*/ 	.word	0x00000003
        /*58b4*/ 	.word	0x00000000
        /*58b8*/ 	.short	0x010a
        /*58ba*/ 	.byte	0x3f
	.zero		1


	//   ....[59]....
        /*58bc*/ 	.word	0x00023d10
        /*58c0*/ 	.word	0x00000003
        /*58c4*/ 	.word	0x00000000
        /*58c8*/ 	.short	0x010a
        /*58ca*/ 	.byte	0x3f
	.zero		1


	//   ....[60]....
        /*58cc*/ 	.word	0x00023d60
        /*58d0*/ 	.word	0x00000003
        /*58d4*/ 	.word	0x00000000
        /*58d8*/ 	.short	0x010a
        /*58da*/ 	.byte	0x3f
	.zero		1


	//   ....[61]....
        /*58dc*/ 	.word	0x00023db0
        /*58e0*/ 	.word	0x00000003
        /*58e4*/ 	.word	0x00000000
        /*58e8*/ 	.short	0x010a
        /*58ea*/ 	.byte	0x3f
	.zero		1


	//   ....[62]....
        /*58ec*/ 	.word	0x00023e00
        /*58f0*/ 	.word	0x00000003
        /*58f4*/ 	.word	0x00000000
        /*58f8*/ 	.short	0x010a
        /*58fa*/ 	.byte	0x3f
	.zero		1


	//   ....[63]....
        /*58fc*/ 	.word	0x00023e50
        /*5900*/ 	.word	0x00000003
        /*5904*/ 	.word	0x00000000
        /*5908*/ 	.short	0x010a
        /*590a*/ 	.byte	0x3f
	.zero		1


	//   ....[64]....
        /*590c*/ 	.word	0x00023ea0
        /*5910*/ 	.word	0x00000003
        /*5914*/ 	.word	0x00000000
        /*5918*/ 	.short	0x010a
        /*591a*/ 	.byte	0x3f
	.zero		1


	//   ....[65]....
        /*591c*/ 	.word	0x00023ef0
        /*5920*/ 	.word	0x00000003
        /*5924*/ 	.word	0x00000000
        /*5928*/ 	.short	0x010a
        /*592a*/ 	.byte	0x3f
	.zero		1


	//   ....[66]....
        /*592c*/ 	.word	0x00023f40
        /*5930*/ 	.word	0x00000003
        /*5934*/ 	.word	0x00000000
        /*5938*/ 	.short	0x010a
        /*593a*/ 	.byte	0x3f
	.zero		1


	//   ....[67]....
        /*593c*/ 	.word	0x00023f90
        /*5940*/ 	.word	0x00000003
        /*5944*/ 	.word	0x00000000
        /*5948*/ 	.short	0x010a
        /*594a*/ 	.byte	0x3f
	.zero		1


	//----- nvinfo : EIATTR_NUM_MBARRIERS
	.align		4
.L_30:
        /*594c*/ 	.byte	0x03, 0x38
        /*594e*/ 	.short	0x001e


	//----- nvinfo : EIATTR_EXIT_INSTR_OFFSETS
	.align		4
        /*5950*/ 	.byte	0x04, 0x1c
        /*5952*/ 	.short	(.L_32 - .L_31)


	//   ....[0]....
.L_31:
        /*5954*/ 	.word	0x000007b0


	//   ....[1]....
        /*5958*/ 	.word	0x00001110


	//   ....[2]....
        /*595c*/ 	.word	0x00021d20


	//   ....[3]....
        /*5960*/ 	.word	0x00022380


	//   ....[4]....
        /*5964*/ 	.word	0x00023980


	//----- nvinfo : EIATTR_MAX_THREADS
	.align		4
.L_32:
        /*5968*/ 	.byte	0x04, 0x05
        /*596a*/ 	.short	(.L_34 - .L_33)
.L_33:
        /*596c*/ 	.word	0x00000180
        /*5970*/ 	.word	0x00000001
        /*5974*/ 	.word	0x00000001


	//----- nvinfo : EIATTR_CRS_STACK_SIZE
	.align		4
.L_34:
        /*5978*/ 	.byte	0x04, 0x1e
        /*597a*/ 	.short	(.L_36 - .L_35)
.L_35:
        /*597c*/ 	.word	0x00000000


	//----- nvinfo : EIATTR_CBANK_PARAM_SIZE
	.align		4
.L_36:
        /*5980*/ 	.byte	0x03, 0x19
        /*5982*/ 	.short	0x0470


	//----- nvinfo : EIATTR_PARAM_CBANK
	.align		4
        /*5984*/ 	.byte	0x04, 0x0a
        /*5986*/ 	.short	(.L_38 - .L_37)
	.align		4
.L_37:
        /*5988*/ 	.word	index@(.nv.constant0._ZN7cutlass13device_kernelINS_4gemm6kernel13GemmUniversalIN4cute5tupleIJiiiiEEENS1_10collective13CollectiveMmaINS1_37MainloopSm90TmaGmmaWarpSpecializedFP8ILi14ENS5_IJNS4_1CILi1EEESB_SB_EEENS1_35KernelTmaWarpSpecializedCooperativeEEENS5_IJNSA_ILi256EEESF_NSA_ILi32EEEEEENS_12float_e5m2_tENS5_IJlSB_lEEESI_SJ_NS4_8TiledMMAINS4_8MMA_AtomIJNS4_4SM904GMMA31MMA_64x256x32_F32E5M2E5M2_SS_TNILNSN_7ScaleInE1ELSP_1EEEEEENS4_6LayoutINS5_IJNSA_ILi2EEESB_SB_EEENS5_IJSB_NSA_ILi0EEESV_EEEEENS5_IJNS4_10UnderscoreESY_SY_EEEEENS4_13SM90_TMA_LOADENS4_14ComposedLayoutINS4_7SwizzleILi1ELi4ELi3EEENS4_18smem_ptr_flag_bitsILi8EEENSS_INS5_IJNSA_ILi8EEESG_EEENS5_IJSG_SB_EEEEEEEvNS4_8identityES11_S1B_vS1C_EENS_8epilogue10collective6detail29Sm90TmaWarpSpecializedAdapterINS1F_15DefaultEpilogueISI_SJ_SJ_NS1E_6thread17LinearCombinationISI_Li1EffLNS1J_9ScaleType4KindE0ELNS_15FloatRoundStyleE2ESI_EENS1_15EpilogueDefaultEEEEEvvEEEEvNT_6ParamsE)
        /*598c*/ 	.short	0x0210
        /*598e*/ 	.short	0x0470


	//----- nvinfo : EIATTR_SW_WAR
	.align		4
.L_38:
        /*5990*/ 	.byte	0x04, 0x36
        /*5992*/ 	.short	(.L_40 - .L_39)
.L_39:
        /*5994*/ 	.word	0x00000008
.L_40:


//--------------------- .nv.callgraph             --------------------------
	.section	.nv.callgraph,"",@"SHT_CUDA_CALLGRAPH"
	.align	4
	.sectionentsize	8
	.align		4
        /*0000*/ 	.word	0x00000000
	.align		4
        /*0004*/ 	.word	0xffffffff
	.align		4
        /*0008*/ 	.word	0x00000000
	.align		4
        /*000c*/ 	.word	0xfffffffe
	.align		4
        /*0010*/ 	.word	0x00000000
	.align		4
        /*0014*/ 	.word	0xfffffffd
	.align		4
        /*0018*/ 	.word	0x00000000
	.align		4
        /*001c*/ 	.word	0xfffffffc


//--------------------- .nv.constant4             --------------------------
	.section	.nv.constant4,"a",@progbits
	.align	8
	.align		8
.nv.constant4:
        /*0000*/ 	.dword	_ZN40_INTERNAL_d0cdf45e_4_k_cu_6f70d5ea_268114cuda3std3__45__cpo5beginE
	.align		8
        /*0008*/ 	.dword	_ZN40_INTERNAL_d0cdf45e_4_k_cu_6f70d5ea_268114cuda3std3__45__cpo3endE
	.align		8
        /*0010*/ 	.dword	_ZN40_INTERNAL_d0cdf45e_4_k_cu_6f70d5ea_268114cuda3std3__45__cpo6cbeginE
	.align		8
        /*0018*/ 	.dword	_ZN40_INTERNAL_d0cdf45e_4_k_cu_6f70d5ea_268114cuda3std3__45__cpo4cendE
	.align		8
        /*0020*/ 	.dword	_ZN40_INTERNAL_d0cdf45e_4_k_cu_6f70d5ea_268114cuda3std3__442_GLOBAL__N__d0cdf45e_4_k_cu_6f70d5ea_268116ignoreE
	.align		8
        /*0028*/ 	.dword	_ZN40_INTERNAL_d0cdf45e_4_k_cu_6f70d5ea_268114cuda3std3__419piecewise_constructE
	.align		8
        /*0030*/ 	.dword	_ZN40_INTERNAL_d0cdf45e_4_k_cu_6f70d5ea_268114cuda3std3__48in_placeE
	.align		8
        /*0038*/ 	.dword	_ZN40_INTERNAL_d0cdf45e_4_k_cu_6f70d5ea_268114cuda3std6ranges3__45__cpo4swapE
	.align		8
        /*0040*/ 	.dword	_ZN40_INTERNAL_d0cdf45e_4_k_cu_6f70d5ea_268114cuda3std6ranges3__45__cpo9iter_moveE
	.align		8
        /*0048*/ 	.dword	_ZN40_INTERNAL_d0cdf45e_4_k_cu_6f70d5ea_268114cute7productE
	.align		8
        /*0050*/ 	.dword	_ZN40_INTERNAL_d0cdf45e_4_k_cu_6f70d5ea_268114cute1_E


//--------------------- .text._ZN7cutlass13device_kernelINS_4gemm6kernel13GemmUniversalIN4cute5tupleIJiiiiEEENS1_10collective13CollectiveMmaINS1_37MainloopSm90TmaGmmaWarpSpecializedFP8ILi14ENS5_IJNS4_1CILi1EEESB_SB_EEENS1_35KernelTmaWarpSpecializedCooperativeEEENS5_IJNSA_ILi256EEESF_NSA_ILi32EEEEEENS_12float_e5m2_tENS5_IJlSB_lEEESI_SJ_NS4_8TiledMMAINS4_8MMA_AtomIJNS4_4SM904GMMA31MMA_64x256x32_F32E5M2E5M2_SS_TNILNSN_7ScaleInE1ELSP_1EEEEEENS4_6LayoutINS5_IJNSA_ILi2EEESB_SB_EEENS5_IJSB_NSA_ILi0EEESV_EEEEENS5_IJNS4_10UnderscoreESY_SY_EEEEENS4_13SM90_TMA_LOADENS4_14ComposedLayoutINS4_7SwizzleILi1ELi4ELi3EEENS4_18smem_ptr_flag_bitsILi8EEENSS_INS5_IJNSA_ILi8EEESG_EEENS5_IJSG_SB_EEEEEEEvNS4_8identityES11_S1B_vS1C_EENS_8epilogue10collective6detail29Sm90TmaWarpSpecializedAdapterINS1F_15DefaultEpilogueISI_SJ_SJ_NS1E_6thread17LinearCombinationISI_Li1EffLNS1J_9ScaleType4KindE0ELNS_15FloatRoundStyleE2ESI_EENS1_15EpilogueDefaultEEEEEvvEEEEvNT_6ParamsE --------------------------
	.section	.text._ZN7cutlass13device_kernelINS_4gemm6kernel13GemmUniversalIN4cute5tupleIJiiiiEEENS1_10collective13CollectiveMmaINS1_37MainloopSm90TmaGmmaWarpSpecializedFP8ILi14ENS5_IJNS4_1CILi1EEESB_SB_EEENS1_35KernelTmaWarpSpecializedCooperativeEEENS5_IJNSA_ILi256EEESF_NSA_ILi32EEEEEENS_12float_e5m2_tENS5_IJlSB_lEEESI_SJ_NS4_8TiledMMAINS4_8MMA_AtomIJNS4_4SM904GMMA31MMA_64x256x32_F32E5M2E5M2_SS_TNILNSN_7ScaleInE1ELSP_1EEEEEENS4_6LayoutINS5_IJNSA_ILi2EEESB_SB_EEENS5_IJSB_NSA_ILi0EEESV_EEEEENS5_IJNS4_10UnderscoreESY_SY_EEEEENS4_13SM90_TMA_LOADENS4_14ComposedLayoutINS4_7SwizzleILi1ELi4ELi3EEENS4_18smem_ptr_flag_bitsILi8EEENSS_INS5_IJNSA_ILi8EEESG_EEENS5_IJSG_SB_EEEEEEEvNS4_8identityES11_S1B_vS1C_EENS_8epilogue10collective6detail29Sm90TmaWarpSpecializedAdapterINS1F_15DefaultEpilogueISI_SJ_SJ_NS1E_6thread17LinearCombinationISI_Li1EffLNS1J_9ScaleType4KindE0ELNS_15FloatRoundStyleE2ESI_EENS1_15EpilogueDefaultEEEEEvvEEEEvNT_6ParamsE,"ax",@progbits
	.align	128
.text._ZN7cutlass13device_kernelINS_4gemm6kernel13GemmUniversalIN4cute5tupleIJiiiiEEENS1_10collective13CollectiveMmaINS1_37MainloopSm90TmaGmmaWarpSpecializedFP8ILi14ENS5_IJNS4_1CILi1EEESB_SB_EEENS1_35KernelTmaWarpSpecializedCooperativeEEENS5_IJNSA_ILi256EEESF_NSA_ILi32EEEEEENS_12float_e5m2_tENS5_IJlSB_lEEESI_SJ_NS4_8TiledMMAINS4_8MMA_AtomIJNS4_4SM904GMMA31MMA_64x256x32_F32E5M2E5M2_SS_TNILNSN_7ScaleInE1ELSP_1EEEEEENS4_6LayoutINS5_IJNSA_ILi2EEESB_SB_EEENS5_IJSB_NSA_ILi0EEESV_EEEEENS5_IJNS4_10UnderscoreESY_SY_EEEEENS4_13SM90_TMA_LOADENS4_14ComposedLayoutINS4_7SwizzleILi1ELi4ELi3EEENS4_18smem_ptr_flag_bitsILi8EEENSS_INS5_IJNSA_ILi8EEESG_EEENS5_IJSG_SB_EEEEEEEvNS4_8identityES11_S1B_vS1C_EENS_8epilogue10collective6detail29Sm90TmaWarpSpecializedAdapterINS1F_15DefaultEpilogueISI_SJ_SJ_NS1E_6thread17LinearCombinationISI_Li1EffLNS1J_9ScaleType4KindE0ELNS_15FloatRoundStyleE2ESI_EENS1_15EpilogueDefaultEEEEEvvEEEEvNT_6ParamsE:
        .type           _ZN7cutlass13device_kernelINS_4gemm6kernel13GemmUniversalIN4cute5tupleIJiiiiEEENS1_10collective13CollectiveMmaINS1_37MainloopSm90TmaGmmaWarpSpecializedFP8ILi14ENS5_IJNS4_1CILi1EEESB_SB_EEENS1_35KernelTmaWarpSpecializedCooperativeEEENS5_IJNSA_ILi256EEESF_NSA_ILi32EEEEEENS_12float_e5m2_tENS5_IJlSB_lEEESI_SJ_NS4_8TiledMMAINS4_8MMA_AtomIJNS4_4SM904GMMA31MMA_64x256x32_F32E5M2E5M2_SS_TNILNSN_7ScaleInE1ELSP_1EEEEEENS4_6LayoutINS5_IJNSA_ILi2EEESB_SB_EEENS5_IJSB_NSA_ILi0EEESV_EEEEENS5_IJNS4_10UnderscoreESY_SY_EEEEENS4_13SM90_TMA_LOADENS4_14ComposedLayoutINS4_7SwizzleILi1ELi4ELi3EEENS4_18smem_ptr_flag_bitsILi8EEENSS_INS5_IJNSA_ILi8EEESG_EEENS5_IJSG_SB_EEEEEEEvNS4_8identityES11_S1B_vS1C_EENS_8epilogue10collective6detail29Sm90TmaWarpSpecializedAdapterINS1F_15DefaultEpilogueISI_SJ_SJ_NS1E_6thread17LinearCombinationISI_Li1EffLNS1J_9ScaleType4KindE0ELNS_15FloatRoundStyleE2ESI_EENS1_15EpilogueDefaultEEEEEvvEEEEvNT_6ParamsE,@function
        .size           _ZN7cutlass13device_kernelINS_4gemm6kernel13GemmUniversalIN4cute5tupleIJiiiiEEENS1_10collective13CollectiveMmaINS1_37MainloopSm90TmaGmmaWarpSpecializedFP8ILi14ENS5_IJNS4_1CILi1EEESB_SB_EEENS1_35KernelTmaWarpSpecializedCooperativeEEENS5_IJNSA_ILi256EEESF_NSA_ILi32EEEEEENS_12float_e5m2_tENS5_IJlSB_lEEESI_SJ_NS4_8TiledMMAINS4_8MMA_AtomIJNS4_4SM904GMMA31MMA_64x256x32_F32E5M2E5M2_SS_TNILNSN_7ScaleInE1ELSP_1EEEEEENS4_6LayoutINS5_IJNSA_ILi2EEESB_SB_EEENS5_IJSB_NSA_ILi0EEESV_EEEEENS5_IJNS4_10UnderscoreESY_SY_EEEEENS4_13SM90_TMA_LOADENS4_14ComposedLayoutINS4_7SwizzleILi1ELi4ELi3EEENS4_18smem_ptr_flag_bitsILi8EEENSS_INS5_IJNSA_ILi8EEESG_EEENS5_IJSG_SB_EEEEEEEvNS4_8identityES11_S1B_vS1C_EENS_8epilogue10collective6detail29Sm90TmaWarpSpecializedAdapterINS1F_15DefaultEpilogueISI_SJ_SJ_NS1E_6thread17LinearCombinationISI_Li1EffLNS1J_9ScaleType4KindE0ELNS_15FloatRoundStyleE2ESI_EENS1_15EpilogueDefaultEEEEEvvEEEEvNT_6ParamsE,(.L_x_606 - _ZN7cutlass13device_kernelINS_4gemm6kernel13GemmUniversalIN4cute5tupleIJiiiiEEENS1_10collective13CollectiveMmaINS1_37MainloopSm90TmaGmmaWarpSpecializedFP8ILi14ENS5_IJNS4_1CILi1EEESB_SB_EEENS1_35KernelTmaWarpSpecializedCooperativeEEENS5_IJNSA_ILi256EEESF_NSA_ILi32EEEEEENS_12float_e5m2_tENS5_IJlSB_lEEESI_SJ_NS4_8TiledMMAINS4_8MMA_AtomIJNS4_4SM904GMMA31MMA_64x256x32_F32E5M2E5M2_SS_TNILNSN_7ScaleInE1ELSP_1EEEEEENS4_6LayoutINS5_IJNSA_ILi2EEESB_SB_EEENS5_IJSB_NSA_ILi0EEESV_EEEEENS5_IJNS4_10UnderscoreESY_SY_EEEEENS4_13SM90_TMA_LOADENS4_14ComposedLayoutINS4_7SwizzleILi1ELi4ELi3EEENS4_18smem_ptr_flag_bitsILi8EEENSS_INS5_IJNSA_ILi8EEESG_EEENS5_IJSG_SB_EEEEEEEvNS4_8identityES11_S1B_vS1C_EENS_8epilogue10collective6detail29Sm90TmaWarpSpecializedAdapterINS1F_15DefaultEpilogueISI_SJ_SJ_NS1E_6thread17LinearCombinationISI_Li1EffLNS1J_9ScaleType4KindE0ELNS_15FloatRoundStyleE2ESI_EENS1_15EpilogueDefaultEEEEEvvEEEEvNT_6ParamsE)
        .other          _ZN7cutlass13device_kernelINS_4gemm6kernel13GemmUniversalIN4cute5tupleIJiiiiEEENS1_10collective13CollectiveMmaINS1_37MainloopSm90TmaGmmaWarpSpecializedFP8ILi14ENS5_IJNS4_1CILi1EEESB_SB_EEENS1_35KernelTmaWarpSpecializedCooperativeEEENS5_IJNSA_ILi256EEESF_NSA_ILi32EEEEEENS_12float_e5m2_tENS5_IJlSB_lEEESI_SJ_NS4_8TiledMMAINS4_8MMA_AtomIJNS4_4SM904GMMA31MMA_64x256x32_F32E5M2E5M2_SS_TNILNSN_7ScaleInE1ELSP_1EEEEEENS4_6LayoutINS5_IJNSA_ILi2EEESB_SB_EEENS5_IJSB_NSA_ILi0EEESV_EEEEENS5_IJNS4_10UnderscoreESY_SY_EEEEENS4_13SM90_TMA_LOADENS4_14ComposedLayoutINS4_7SwizzleILi1ELi4ELi3EEENS4_18smem_ptr_flag_bitsILi8EEENSS_INS5_IJNSA_ILi8EEESG_EEENS5_IJSG_SB_EEEEEEEvNS4_8identityES11_S1B_vS1C_EENS_8epilogue10collective6detail29Sm90TmaWarpSpecializedAdapterINS1F_15DefaultEpilogueISI_SJ_SJ_NS1E_6thread17LinearCombinationISI_Li1EffLNS1J_9ScaleType4KindE0ELNS_15FloatRoundStyleE2ESI_EENS1_15EpilogueDefaultEEEEEvvEEEEvNT_6ParamsE,@"STO_CUDA_ENTRY STV_DEFAULT"
_ZN7cutlass13device_kernelINS_4gemm6kernel13GemmUniversalIN4cute5tupleIJiiiiEEENS1_10collective13CollectiveMmaINS1_37MainloopSm90TmaGmmaWarpSpecializedFP8ILi14ENS5_IJNS4_1CILi1EEESB_SB_EEENS1_35KernelTmaWarpSpecializedCooperativeEEENS5_IJNSA_ILi256EEESF_NSA_ILi32EEEEEENS_12float_e5m2_tENS5_IJlSB_lEEESI_SJ_NS4_8TiledMMAINS4_8MMA_AtomIJNS4_4SM904GMMA31MMA_64x256x32_F32E5M2E5M2_SS_TNILNSN_7ScaleInE1ELSP_1EEEEEENS4_6LayoutINS5_IJNSA_ILi2EEESB_SB_EEENS5_IJSB_NSA_ILi0EEESV_EEEEENS5_IJNS4_10UnderscoreESY_SY_EEEEENS4_13SM90_TMA_LOADENS4_14ComposedLayoutINS4_7SwizzleILi1ELi4ELi3EEENS4_18smem_ptr_flag_bitsILi8EEENSS_INS5_IJNSA_ILi8EEESG_EEENS5_IJSG_SB_EEEEEEEvNS4_8identityES11_S1B_vS1C_EENS_8epilogue10collective6detail29Sm90TmaWarpSpecializedAdapterINS1F_15DefaultEpilogueISI_SJ_SJ_NS1E_6thread17LinearCombinationISI_Li1EffLNS1J_9ScaleType4KindE0ELNS_15FloatRoundStyleE2ESI_EENS1_15EpilogueDefaultEEEEEvvEEEEvNT_6ParamsE:
[----:B------:R-:W0:Y:S02]  /*0000*/  LDC R1, c[0x0][0x28] ;  /* 0x00000a00ff017b82 */ /* 0x000e240000000800 */
[----:B0-----:R-:W-:Y:S01]  /*0010*/  VIADD R1, R1, 0xfffff990 ;  /* 0xfffff99001017836 */ /* 0x001fe20000000000 */
[----:B------:R-:W0:Y:S01]  /*0020*/  S2R R2, SR_TID.X ;  /* 0x0000000000027919 */ /* 0x000e220000002100 */
[----:B------:R-:W-:Y:S01]  /*0030*/  ELECT P0, URZ, PT ;  /* 0x00000000003f782f */ /* 0x000fe20003800000 */
[----:B------:R-:W-:Y:S01]  /*0040*/  BSSY B0, `(.L_x_0) ;  /* 0x0000015000007945 */ /* 0x000fe20003800000 */
[--C-:B0-----:R-:W-:Y:S02]  /*0050*/  SHF.R.U32.HI R0, RZ, 0x5, R2.reuse ;  /* 0x00000005ff007819 */ /* 0x101fe40000011602 */
[----:B------:R-:W-:-:S03]  /*0060*/  SHF.R.U32.HI R2, RZ, 0x7, R2 ;  /* 0x00000007ff027819 */ /* 0x000fc60000011602 */
[----:B------:R-:W0:Y:S04]  /*0070*/  SHFL.IDX PT, R3, R0, RZ, 0x1f ;  /* 0x00001fff00037589 */ /* 0x000e2800000e0000 */
[----:B------:R-:W1:Y:S01]  /*0080*/  SHFL.IDX PT, R2, R2, RZ, 0x1f ;  /* 0x00001fff02027589 */ /* 0x000e6200000e0000 */
[----:B0-----:R-:W-:Y:S02]  /*0090*/  R2UR UR4, R3 ;  /* 0x00000000030472ca */ /* 0x001fe400000e0000 */
[----:B-1----:R-:W-:-:S11]  /*00a0*/  R2UR UR6, R2 ;  /* 0x00000000020672ca */ /* 0x002fd600000e0000 */
[----:B------:R-:W-:Y:S02]  /*00b0*/  USHF.R.S32.HI UR5, URZ, 0x1f, UR4 ;  /* 0x0000001f3f057899 */ /* 0x000fe40008011404 */
[----:B------:R-:W-:Y:S02]  /*00c0*/  ISETP.NE.OR P0, PT, RZ, UR4, !P0 ;  /* 0x00000004ff007c0c */ /* 0x000fe4000c705670 */
[----:B------:R-:W-:-:S04]  /*00d0*/  ULEA.HI UR5, UR5, UR4, URZ, 0x2 ;  /* 0x0000000405057291 */ /* 0x000fc8000f8f103f */
[----:B------:R-:W-:-:S04]  /*00e0*/  ULOP3.LUT UR5, UR5, 0xfffffffc, URZ, 0xc0, !UPT ;  /* 0xfffffffc05057892 */ /* 0x000fc8000f8ec03f */
[----:B------:R-:W-:-:S03]  /*00f0*/  UIADD3 UR8, UR4, -UR5, URZ ;  /* 0x8000000504087290 */ /* 0x000fc6000fffe03f */
[----:B------:R-:W-:Y:S09]  /*0100*/  @P0 BRA `(.L_x_1) ;  /* 0x0000000000200947 */ /* 0x000ff20003800000 */
[----:B------:R-:W-:Y:S02]  /*0110*/  ULDC.64 UR4, c[0x0][0x198] ;  /* 0x0000660000047ab9 */ /* 0x000fe40000000a00 */
[----:B------:R-:W-:Y:S02]  /*0120*/  UIADD3 UR10, UP0, UR4, 0xf0, URZ ;  /* 0x000000f0040a7890 */ /* 0x000fe4000ff1e03f */
[----:B------:R-:W-:Y:S02]  /*0130*/  UIADD3 UR4, UP1, UR4, 0x1f0, URZ ;  /* 0x000001f004047890 */ /* 0x000fe4000ff3e03f */
[----:B------:R-:W-:Y:S02]  /*0140*/  UIADD3.X UR11, URZ, UR5, URZ, UP0, !UPT ;  /* 0x000000053f0b7290 */ /* 0x000fe400087fe43f */
[----:B------:R-:W-:-:S07]  /*0150*/  UIADD3.X UR5, URZ, UR5, URZ, UP1, !UPT ;  /* 0x000000053f057290 */ /* 0x000fce0008ffe43f */
[----:B------:R0:W-:Y:S02]  /*0160*/  UTMACCTL.PF [UR10] ;  /* 0x000000000a0079b9 */ /* 0x0001e40008040000 */
[----:B------:R0:W-:Y:S02]  /*0170*/  UTMACCTL.PF [UR4] ;  /* 0x00000000040079b9 */ /* 0x0001e40008040000 */
[----:B0-----:R-:W-:Y:S01]  /*0180*/  NOP ;  /* 0x0000000000007918 */ /* 0x001fe20000000000 */
.L_x_1:
[----:B------:R-:W-:Y:S05]  /*0190*/  BSYNC B0 ;  /* 0x0000000000007941 */ /* 0x000fea0003800000 */
.L_x_0:
[----:B------:R-:W0:Y:S01]  /*01a0*/  SHFL.IDX PT, R2, R0, RZ, 0x1f ;  /* 0x00001fff00027589 */ /* 0x000e2200000e0000 */
[----:B------:R-:W-:Y:S01]  /*01b0*/  UISETP.NE.AND UP0, UPT, UR8, 0x3, UPT ;  /* 0x000000030800788c */ /* 0x000fe2000bf05270 */
[----:B------:R-:W-:Y:S01]  /*01c0*/  ISETP.NE.AND P1, PT, RZ, UR6, PT ;  /* 0x00000006ff007c0c */ /* 0x000fe2000bf25270 */
[----:B------:R-:W-:Y:S02]  /*01d0*/  UIADD3 UR10, UR6, -0x1, URZ ;  /* 0xffffffff060a7890 */ /* 0x000fe4000fffe03f */
[----:B------:R-:W-:Y:S02]  /*01e0*/  UISETP.EQ.OR UP0, UPT, UR8, URZ, !UP0 ;  /* 0x0000003f0800728c */ /* 0x000fe4000c702670 */
[----:B------:R-:W-:Y:S02]  /*01f0*/  UISETP.GE.U32.AND UP1, UPT, UR10, 0x2, UPT ;  /* 0x000000020a00788c */ /* 0x000fe4000bf26070 */
[----:B------:R-:W-:-:S04]  /*0200*/  UISETP.EQ.AND UP0, UPT, UR6, URZ, UP0 ;  /* 0x0000003f0600728c */ /* 0x000fc80008702270 */
[----:B------:R-:W-:-:S04]  /*0210*/  USEL UR13, URZ, 0x1, !UP0 ;  /* 0x000000013f0d7887 */ /* 0x000fc8000c000000 */
[----:B------:R-:W-:Y:S01]  /*0220*/  USEL UR13, UR13, 0x2, UP1 ;  /* 0x000000020d0d7887 */ /* 0x000fe20008800000 */
[----:B0-----:R-:W-:-:S13]  /*0230*/  ISETP.NE.AND P0, PT, R2, RZ, PT ;  /* 0x000000ff0200720c */ /* 0x001fda0003f05270 */
[----:B------:R-:W-:Y:S05]  /*0240*/  @P0 BRA `(.L_x_2) ;  /* 0x0000000000b40947 */ /* 0x000fea0003800000 */
[----:B------:R-:W-:Y:S01]  /*0250*/  ELECT P0, URZ, PT ;  /* 0x00000000003f782f */ /* 0x000fe20003800000 */
[----:B------:R-:W-:-:S12]  /*0260*/  BSSY B0, `(.L_x_2) ;  /* 0x000002b000007945 */ /* 0x000fd80003800000 */
[----:B------:R-:W-:Y:S05]  /*0270*/  @!P0 BRA `(.L_x_3) ;  /* 0x0000000000a48947 */ /* 0x000fea0003800000 */
[----:B------:R-:W0:Y:S01]  /*0280*/  S2UR UR9, SR_CgaCtaId ;  /* 0x00000000000979c3 */ /* 0x000e220000008800 */
[----:B------:R-:W-:Y:S01]  /*0290*/  UMOV UR4, 0x400 ;  /* 0x0000040000047882 */ /* 0x000fe20000000000 */
[----:B------:R-:W-:Y:S01]  /*02a0*/  UMOV UR5, 0x1 ;  /* 0x0000000100057882 */ /* 0x000fe20000000000 */
[----:B------:R-:W-:Y:S02]  /*02b0*/  UMOV UR6, 0x100 ;  /* 0x0000010000067882 */ /* 0x000fe40000000000 */
[----:B------:R-:W-:-:S04]  /*02c0*/  UIADD3 UR6, -UR6, 0x100000, URZ ;  /* 0x0010000006067890 */ /* 0x000fc8000fffe13f */
[----:B------:R-:W-:Y:S02]  /*02d0*/  USHF.L.U32 UR7, UR6, 0xb, URZ ;  /* 0x0000000b06077899 */ /* 0x000fe4000800063f */
[----:B------:R-:W-:Y:S02]  /*02e0*/  USHF.L.U32 UR6, UR6, 0x1, URZ ;  /* 0x0000000106067899 */ /* 0x000fe4000800063f */
[----:B0-----:R-:W-:Y:S02]  /*02f0*/  ULEA UR9, UR9, UR4, 0x18 ;  /* 0x0000000409097291 */ /* 0x001fe4000f8ec03f */
[----:B------:R-:W-:-:S04]  /*0300*/  UIADD3 UR4, -UR5, 0x100000, URZ ;  /* 0x0010000005047890 */ /* 0x000fc8000fffe13f */
[----:B------:R-:W-:Y:S02]  /*0310*/  USHF.L.U32 UR5, UR4, 0xb, URZ ;  /* 0x0000000b04057899 */ /* 0x000fe4000800063f */
[----:B------:R-:W-:Y:S01]  /*0320*/  USHF.L.U32 UR4, UR4, 0x1, URZ ;  /* 0x0000000104047899 */ /* 0x000fe2000800063f */
[----:B------:R-:W0:Y:S11]  /*0330*/  FENCE.VIEW.ASYNC.S ;  /* 0x00000000000073c6 */ /* 0x000e360000000000 */
[----:B0-----:R0:W1:Y:S01]  /*0340*/  SYNCS.EXCH.64 URZ, [UR9], UR4 ;  /* 0x00000004093f75b2 */ /* 0x0010620008000100 */
[----:B------:R0:W2:Y:S01]  /*0350*/  SYNCS.EXCH.64 URZ, [UR9+0x70], UR6 ;  /* 0x00007006093f75b2 */ /* 0x0000a20008000100 */
[----:B------:R0:W3:Y:S01]  /*0360*/  SYNCS.EXCH.64 URZ, [UR9+0x8], UR4 ;  /* 0x00000804093f75b2 */ /* 0x0000e20008000100 */
[----:B------:R0:W4:Y:S01]  /*0370*/  SYNCS.EXCH.64 URZ, [UR9+0x78], UR6 ;  /* 0x00007806093f75b2 */ /* 0x0001220008000100 */
[----:B------:R0:W0:Y:S01]  /*0380*/  SYNCS.EXCH.64 URZ, [UR9+0x10], UR4 ;  /* 0x00001004093f75b2 */ /* 0x0000220008000100 */
        /* <DEDUP_REMOVED lines=23> */
[----:B-1234-:R-:W-:Y:S01]  /*0500*/  NOP ;  /* 0x0000000000007918 */ /* 0x01efe20000000000 */
.L_x_3:
[----:B0-----:R-:W-:Y:S05]  /*0510*/  BSYNC B0 ;  /* 0x0000000000007941 */ /* 0x001fea0003800000 */
.L_x_2:
[----:B------:R-:W0:Y:S01]  /*0520*/  LDC R2, c[0x0][0x65c] ;  /* 0x00019700ff027b82 */ /* 0x000e220000000800 */
[----:B------:R-:W1:Y:S01]  /*0530*/  SHFL.IDX PT, R0, R0, RZ, 0x1f ;  /* 0x00001fff00007589 */ /* 0x000e6200000e0000 */
[----:B------:R-:W-:Y:S01]  /*0540*/  ELECT P0, URZ, PT ;  /* 0x00000000003f782f */ /* 0x000fe20003800000 */
[----:B------:R-:W-:Y:S01]  /*0550*/  IMAD.MOV.U32 R3, RZ, RZ, RZ ;  /* 0x000000ffff037224 */ /* 0x000fe200078e00ff */
[----:B------:R-:W-:Y:S01]  /*0560*/  UMOV UR4, 0x20 ;  /* 0x0000002000047882 */ /* 0x000fe20000000000 */
[----:B------:R-:W2:Y:S01]  /*0570*/  S2R R11, SR_CTAID.Y ;  /* 0x00000000000b7919 */ /* 0x000ea20000002600 */
[----:B------:R-:W-:Y:S01]  /*0580*/  NOP ;  /* 0x0000000000007918 */ /* 0x000fe20000000000 */
[----:B------:R-:W-:Y:S01]  /*0590*/  NOP ;  /* 0x0000000000007918 */ /* 0x000fe20000000000 */
[----:B0-----:R-:W-:Y:S02]  /*05a0*/  ISETP.NE.AND P4, PT, R2, 0x1, PT ;  /* 0x000000010200780c */ /* 0x001fe40003f85270 */
[----:B------:R-:W0:Y:S01]  /*05b0*/  S2R R2, SR_CTAID.X ;  /* 0x0000000000027919 */ /* 0x000e220000002500 */
[----:B-1----:R-:W-:-:S10]  /*05c0*/  ISETP.NE.OR P0, PT, R0, RZ, !P0 ;  /* 0x000000ff0000720c */ /* 0x002fd40004705670 */
[----:B------:R-:W0:Y:S01]  /*05d0*/  @P4 LDC R7, c[0x0][0x10] ;  /* 0x00000400ff074b82 */ /* 0x000e220000000800 */
[----:B--2---:R-:W-:Y:S02]  /*05e0*/  @P4 IMAD.MOV.U32 R4, RZ, RZ, R11 ;  /* 0x000000ffff044224 */ /* 0x004fe400078e000b */
[----:B------:R-:W-:Y:S01]  /*05f0*/  VOTEU.ALL UP0, P0 ;  /* 0x00000000003f7886 */ /* 0x000fe20000000000 */
[----:B------:R-:W-:Y:S01]  /*0600*/  @P4 IMAD.MOV.U32 R5, RZ, RZ, RZ ;  /* 0x000000ffff054224 */ /* 0x000fe200078e00ff */
[----:B------:R-:W-:Y:S01]  /*0610*/  VOTEU.ALL UP1, P0 ;  /* 0x00000000003f7886 */ /* 0x000fe20000020000 */
[----:B------:R-:W-:Y:S02]  /*0620*/  @P4 IMAD.MOV.U32 R13, RZ, RZ, RZ ;  /* 0x000000ffff0d4224 */ /* 0x000fe400078e00ff */
[----:B------:R-:W1:Y:S01]  /*0630*/  @!P4 LDC R9, c[0x0][0xc] ;  /* 0x00000300ff09cb82 */ /* 0x000e620000000800 */
[----:B------:R-:W-:Y:S01]  /*0640*/  @!UP0 UMOV UR6, 0x400 ;  /* 0x0000040000068882 */ /* 0x000fe20000000000 */
[----:B------:R-:W-:-:S04]  /*0650*/  @!UP0 UIADD3 UR4, -UR4, 0x100000, URZ ;  /* 0x0010000004048890 */ /* 0x000fc8000fffe13f */
[----:B------:R-:W-:Y:S02]  /*0660*/  @!UP0 USHF.L.U32 UR5, UR4, 0xb, URZ ;  /* 0x0000000b04058899 */ /* 0x000fe4000800063f */
[----:B------:R-:W-:Y:S01]  /*0670*/  @!UP0 USHF.L.U32 UR4, UR4, 0x1, URZ ;  /* 0x0000000104048899 */ /* 0x000fe2000800063f */
[----:B------:R-:W2:Y:S01]  /*0680*/  @!UP0 S2UR UR7, SR_CgaCtaId ;  /* 0x00000000000789c3 */ /* 0x000ea20000008800 */
[----:B0-----:R-:W-:-:S04]  /*0690*/  @P4 IMAD.WIDE.U32 R6, R2, R7, R4 ;  /* 0x0000000702064225 */ /* 0x001fc800078e0004 */
[----:B------:R-:W-:Y:S02]  /*06a0*/  @P4 IMAD.MOV.U32 R10, RZ, RZ, R6 ;  /* 0x000000ffff0a4224 */ /* 0x000fe400078e0006 */
[----:B------:R-:W-:Y:S02]  /*06b0*/  @P4 IMAD.IADD R14, R7, 0x1, R13 ;  /* 0x00000001070e4824 */ /* 0x000fe400078e020d */
[----:B-1----:R-:W-:-:S04]  /*06c0*/  @!P4 IMAD.WIDE.U32 R4, R9, R11, R2 ;  /* 0x0000000b0904c225 */ /* 0x002fc800078e0002 */
[----:B------:R-:W-:Y:S02]  /*06d0*/  @!P4 IMAD.MOV.U32 R10, RZ, RZ, R4 ;  /* 0x000000ffff0ac224 */ /* 0x000fe400078e0004 */
[----:B------:R-:W-:Y:S01]  /*06e0*/  @!P4 IMAD.MOV.U32 R14, RZ, RZ, R5 ;  /* 0x000000ffff0ec224 */ /* 0x000fe200078e0005 */
[----:B--2---:R-:W-:Y:S02]  /*06f0*/  @!UP0 ULEA UR6, UR7, UR6, 0x18 ;  /* 0x0000000607068291 */ /* 0x004fe4000f8ec03f */
[----:B------:R0:W-:Y:S01]  /*0700*/  STL [R1+0x45c], R10 ;  /* 0x00045c0a01007387 */ /* 0x0001e20000100800 */
[----:B------:R-:W-:-:S03]  /*0710*/  VOTEU.ALL UP0, P0 ;  /* 0x00000000003f7886 */ /* 0x000fc60000000000 */
[----:B------:R0:W-:Y:S04]  /*0720*/  STL [R1+0x458], R14 ;  /* 0x0004580e01007387 */ /* 0x0001e80000100800 */
[----:B------:R-:W1:Y:S02]  /*0730*/  FENCE.VIEW.ASYNC.S ;  /* 0x00000000000073c6 */ /* 0x000e640000000000 */
[----:B-1----:R0:W1:Y:S01]  /*0740*/  @!UP0 SYNCS.EXCH.64 URZ, [UR6+0xf0], UR4 ;  /* 0x0000f004063f85b2 */ /* 0x0020620008000100 */
[----:B------:R0:W1:Y:S01]  /*0750*/  @!UP1 SYNCS.EXCH.64 URZ, [UR6+0xf8], UR4 ;  /* 0x0000f804063f95b2 */ /* 0x0000620008000100 */
[----:B------:R-:W-:Y:S01]  /*0760*/  NOP ;  /* 0x0000000000007918 */ /* 0x000fe20000000000 */
[----:B-1----:R-:W-:Y:S06]  /*0770*/  BAR.SYNC.DEFER_BLOCKING 0x0 ;  /* 0x0000000000007b1d */ /* 0x002fec0000010000 */
[----:B0-----:R-:W-:Y:S05]  /*0780*/  @!P1 BRA `(.L_x_4) ;  /* 0x0000021400689947 */ /* 0x001fea0003800000 */
[----:B------:R-:W-:-:S06]  /*0790*/  UISETP.GT.U32.AND UP0, UPT, UR10, 0x1, UPT ;  /* 0x000000010a00788c */ /* 0x000fcc000bf04070 */
[----:B------:R-:W-:-:S13]  /*07a0*/  PLOP3.LUT P0, PT, PT, PT, UP0, 0x80, 0x0 ;  /* 0x000000000000781c */ /* 0x000fda0003f0f008 */
[----:B------:R-:W-:Y:S05]  /*07b0*/  @P0 EXIT ;  /* 0x000000000000094d */ /* 0x000fea0003800000 */
[----:B------:R-:W-:Y:S01]  /*07c0*/  IMAD.MOV.U32 R5, RZ, RZ, -0x1 ;  /* 0xffffffffff057424 */ /* 0x000fe200078e00ff */
[----:B------:R-:W-:Y:S01]  /*07d0*/  ULDC.64 UR4, c[0x0][0x650] ;  /* 0x0001940000047ab9 */ /* 0x000fe20000000a00 */
[----:B------:R-:W-:Y:S01]  /*07e0*/  IMAD.MOV.U32 R4, RZ, RZ, -0x1 ;  /* 0xffffffffff047424 */ /* 0x000fe200078e00ff */
[----:B------:R-:W-:Y:S01]  /*07f0*/  ISETP.GE.U32.AND P0, PT, R10, UR4, PT ;  /* 0x000000040a007c0c */ /* 0x000fe2000bf06070 */
[----:B------:R-:W-:Y:S01]  /*0800*/  UMOV UR10, 0xffffffff ;  /* 0xffffffff000a7882 */ /* 0x000fe20000000000 */
[----:B------:R0:W-:Y:S01]  /*0810*/  STL [R1+0x464], R5 ;  /* 0x0004640501007387 */ /* 0x0001e20000100800 */
[----:B------:R-:W-:Y:S02]  /*0820*/  PRMT R0, RZ, 0x7610, R0 ;  /* 0x00007610ff007816 */ /* 0x000fe40000000000 */
[----:B------:R-:W-:Y:S01]  /*0830*/  ISETP.GE.U32.AND.EX P0, PT, R14, UR5, PT, P0 ;  /* 0x000000050e007c0c */ /* 0x000fe2000bf06100 */
[----:B------:R0:W-:-:S12]  /*0840*/  STL [R1+0x460], R4 ;  /* 0x0004600401007387 */ /* 0x0001d80000100800 */
[----:B0-----:R-:W-:Y:S05]  /*0850*/  @P0 BRA `(.L_x_5) ;  /* 0x00000004006c0947 */ /* 0x001fea0003800000 */
[----:B------:R-:W-:Y:S01]  /*0860*/  ULDC.64 UR14, c[0x0][0x628] ;  /* 0x00018a00000e7ab9 */ /* 0x000fe20000000a00 */
[----:B------:R-:W0:Y:S01]  /*0870*/  LDC.64 R12, c[0x0][0x620] ;  /* 0x00018800ff0c7b82 */ /* 0x000e220000000a00 */
[----:B------:R-:W-:Y:S01]  /*0880*/  ISETP.NE.U32.AND P0, PT, RZ, UR14, PT ;  /* 0x0000000eff007c0c */ /* 0x000fe2000bf05070 */
[----:B------:R-:W-:Y:S01]  /*0890*/  ULDC UR11, c[0x0][0x630] ;  /* 0x00018c00000b7ab9 */ /* 0x000fe20000000800 */
[----:B------:R-:W-:Y:S02]  /*08a0*/  R2UR UR4, R10 ;  /* 0x000000000a0472ca */ /* 0x000fe400000e0000 */
[----:B------:R-:W-:Y:S02]  /*08b0*/  ISETP.NE.AND.EX P0, PT, RZ, UR15, PT, P0 ;  /* 0x0000000fff007c0c */ /* 0x000fe4000bf05300 */
[----:B------:R-:W-:-:S11]  /*08c0*/  R2UR UR5, R14 ;  /* 0x000000000e0572ca */ /* 0x000fd600000e0000 */
[----:B------:R-:W-:Y:S05]  /*08d0*/  @!P0 BRA `(.L_x_6) ;  /* 0x0000000000308947 */ /* 0x000fea0003800000 */
[----:B------:R-:W-:Y:S01]  /*08e0*/  R2UR UR4, R10 ;  /* 0x000000000a0472ca */ /* 0x000fe200000e0000 */
[----:B------:R-:W-:Y:S01]  /*08f0*/  ULDC UR8, c[0x0][0x634] ;  /* 0x00018d0000087ab9 */ /* 0x000fe20000000800 */
[----:B------:R-:W-:-:S11]  /*0900*/  R2UR UR10, R14 ;  /* 0x000000000e0a72ca */ /* 0x000fd600000e0000 */
[----:B------:R-:W-:-:S04]  /*0910*/  UIADD3 UR8, UP0, UR4, UR8, URZ ;  /* 0x0000000804087290 */ /* 0x000fc8000ff1e03f */
[----:B------:R-:W-:-:S04]  /*0920*/  UIADD3.X UR10, URZ, UR10, URZ, UP0, !UPT ;  /* 0x0000000a3f0a7290 */ /* 0x000fc800087fe43f */
[----:B------:R-:W-:-:S04]  /*0930*/  UIMAD.WIDE.U32 UR4, UR10, UR14, URZ ;  /* 0x0000000e0a0472a5 */ /* 0x000fc8000f8e003f */
[----:B------:R-:W-:Y:S02]  /*0940*/  UIMAD.WIDE.U32 UR6, UP0, UR8, UR15, UR4 ;  /* 0x0000000f080672a5 */ /* 0x000fe4000f800004 */
[----:B------:R-:W-:Y:S02]  /*0950*/  UIMAD.WIDE.U32 UR4, UR8, UR14, URZ ;  /* 0x0000000e080472a5 */ /* 0x000fe4000f8e003f */
[----:B------:R-:W-:Y:S02]  /*0960*/  UIADD3.X UR9, URZ, URZ, URZ, UP0, !UPT ;  /* 0x0000003f3f097290 */ /* 0x000fe400087fe43f */
[----:B------:R-:W-:Y:S01]  /*0970*/  UIADD3 URZ, UP0, UR5, UR6, URZ ;  /* 0x00000006053f7290 */ /* 0x000fe2000ff1e03f */
[----:B------:R-:W-:-:S03]  /*0980*/  UMOV UR8, UR7 ;  /* 0x0000000700087c82 */ /* 0x000fc60008000000 */
[----:B------:R-:W-:-:S12]  /*0990*/  UIMAD.WIDE.U32.X UR4, UR10, UR15, UR8, UP0 ;  /* 0x0000000f0a0472a5 */ /* 0x000fd800080e0408 */
.L_x_6:
[----:B------:R-:W-:Y:S01]  /*09a0*/  USHF.R.U64 UR10, UR4, UR11, UR5 ;  /* 0x0000000b040a7299 */ /* 0x000fe20008001205 */
[----:B------:R-:W1:Y:S01]  /*09b0*/  LDC R8, c[0x0][0x618] ;  /* 0x00018600ff087b82 */ /* 0x000e620000000800 */
[----:B------:R-:W-:Y:S01]  /*09c0*/  USHF.R.U32.HI UR4, URZ, UR11, UR5 ;  /* 0x0000000b3f047299 */ /* 0x000fe20008011605 */
[----:B------:R-:W-:Y:S01]  /*09d0*/  I2FP.F32.U32 R0, R2 ;  /* 0x0000000200007245 */ /* 0x000fe20000201000 */
[----:B------:R-:W-:Y:S01]  /*09e0*/  IMAD.MOV.U32 R4, RZ, RZ, R10 ;  /* 0x000000ffff047224 */ /* 0x000fe200078e000a */
[----:B------:R-:W-:Y:S01]  /*09f0*/  ULDC UR5, c[0x0][0x150] ;  /* 0x0000540000057ab9 */ /* 0x000fe20000000800 */
[----:B------:R-:W-:Y:S01]  /*0a00*/  IADD3 R7, P0, RZ, -UR10, RZ ;  /* 0x8000000aff077c10 */ /* 0x000fe2000ff1e0ff */
[----:B------:R-:W-:Y:S02]  /*0a10*/  IMAD.MOV.U32 R5, RZ, RZ, R14 ;  /* 0x000000ffff057224 */ /* 0x000fe400078e000e */
[----:B------:R-:W-:Y:S01]  /*0a20*/  FMUL R0, R0, UR5 ;  /* 0x0000000500007c20 */ /* 0x000fe20008400000 */
[----:B------:R-:W2:Y:S01]  /*0a30*/  LDC.64 R20, c[0x0][0x640] ;  /* 0x00019000ff147b82 */ /* 0x000ea20000000a00 */
[----:B------:R-:W-:Y:S01]  /*0a40*/  IMAD.X R9, RZ, RZ, ~UR4, P0 ;  /* 0x80000004ff097e24 */ /* 0x000fe200080e06ff */
[----:B------:R-:W-:Y:S01]  /*0a50*/  ULDC UR4, c[0x0][0x154] ;  /* 0x0000550000047ab9 */ /* 0x000fe20000000800 */
[----:B0-----:R-:W-:-:S02]  /*0a60*/  IMAD.WIDE.U32 R4, R7, R12, R4 ;  /* 0x0000000c07047225 */ /* 0x001fc400078e0004 */
[----:B------:R-:W0:Y:S03]  /*0a70*/  F2I.U32.TRUNC.NTZ R0, R0 ;  /* 0x0000000000007305 */ /* 0x000e26000020f000 */
[----:B------:R-:W3:Y:S01]  /*0a80*/  LDC R3, c[0x0][0x144] ;  /* 0x00005100ff037b82 */ /* 0x000ee20000000800 */
[----:B------:R-:W-:-:S04]  /*0a90*/  IMAD R6, R9, R12, RZ ;  /* 0x0000000c09067224 */ /* 0x000fc800078e02ff */
[----:B------:R-:W-:-:S03]  /*0aa0*/  IMAD R7, R7, R13, R6 ;  /* 0x0000000d07077224 */ /* 0x000fc600078e0206 */
[----:B------:R-:W4:Y:S01]  /*0ab0*/  LDC R10, c[0x0][0x608] ;  /* 0x00018200ff0a7b82 */ /* 0x000f220000000800 */
[----:B------:R-:W-:Y:S02]  /*0ac0*/  IMAD.IADD R5, R5, 0x1, R7 ;  /* 0x0000000105057824 */ /* 0x000fe400078e0207 */
[----:B------:R-:W-:Y:S02]  /*0ad0*/  IMAD.MOV.U32 R7, RZ, RZ, -0x1 ;  /* 0xffffffffff077424 */ /* 0x000fe400078e00ff */
[----:B0-----:R-:W-:Y:S01]  /*0ae0*/  IMAD.MOV R6, RZ, RZ, -R0 ;  /* 0x000000ffff067224 */ /* 0x001fe200078e0a00 */
[----:B-1----:R-:W-:Y:S02]  /*0af0*/  SHF.R.U64 R14, R4, R8, R5 ;  /* 0x00000008040e7219 */ /* 0x002fe40000001205 */
[----:B------:R-:W0:Y:S01]  /*0b00*/  LDC R18, c[0x0][0x658] ;  /* 0x00019600ff127b82 */ /* 0x000e220000000800 */
[----:B------:R-:W-:Y:S02]  /*0b10*/  I2FP.F32.U32 R4, R11 ;  /* 0x0000000b00047245 */ /* 0x000fe40000201000 */
[----:B--2---:R-:W-:-:S02]  /*0b20*/  ISETP.NE.U32.AND P0, PT, R20, RZ, PT ;  /* 0x000000ff1400720c */ /* 0x004fc40003f05070 */
[----:B------:R-:W-:Y:S01]  /*0b30*/  SHF.R.U32.HI R5, RZ, R8, R5 ;  /* 0x00000008ff057219 */ /* 0x000fe20000011605 */
[----:B------:R-:W-:Y:S01]  /*0b40*/  FMUL R4, R4, UR4 ;  /* 0x0000000404047c20 */ /* 0x000fe20008400000 */
[----:B------:R-:W-:Y:S01]  /*0b50*/  ISETP.NE.AND.EX P0, PT, R21, RZ, PT, P0 ;  /* 0x000000ff1500720c */ /* 0x000fe20003f05300 */
[----:B------:R-:W1:Y:S01]  /*0b60*/  LDC R12, c[0x0][0x148] ;  /* 0x00005200ff0c7b82 */ /* 0x000e620000000800 */
[----:B---3--:R-:W-:-:S07]  /*0b70*/  IMAD R0, R3, R6, R2 ;  /* 0x0000000603007224 */ /* 0x008fce00078e0202 */
[----:B------:R-:W2:Y:S01]  /*0b80*/  LDC R16, c[0x0][0x600] ;  /* 0x00018000ff107b82 */ /* 0x000ea20000000800 */
[-CC-:B----4-:R-:W-:Y:S02]  /*0b90*/  SHF.R.U64 R22, R14, R10.reuse, R5.reuse ;  /* 0x0000000a0e167219 */ /* 0x190fe40000001205 */
[----:B------:R-:W-:Y:S01]  /*0ba0*/  SHF.R.U32.HI R3, RZ, R10, R5 ;  /* 0x0000000aff037219 */ /* 0x000fe20000011605 */
[----:B------:R-:W-:Y:S01]  /*0bb0*/  IMAD.MOV.U32 R5, RZ, RZ, 0x1 ;  /* 0x00000001ff057424 */ /* 0x000fe200078e00ff */
[----:B------:R3:W4:Y:S03]  /*0bc0*/  F2I.U32.TRUNC.NTZ R10, R4 ;  /* 0x00000004000a7305 */ /* 0x000726000020f000 */
[----:B------:R-:W1:Y:S01]  /*0bd0*/  LDC R15, c[0x0][0x648] ;  /* 0x00019200ff0f7b82 */ /* 0x000e620000000800 */
[-C--:B0-----:R-:W-:Y:S02]  /*0be0*/  SHF.L.U32 R2, R7, R18.reuse, RZ ;  /* 0x0000001207027219 */ /* 0x081fe400000006ff */
[----:B------:R-:W-:-:S02]  /*0bf0*/  SHF.R.U64 R24, R22, R18, R3 ;  /* 0x0000001216187219 */ /* 0x000fc40000001203 */
[----:B------:R-:W-:Y:S02]  /*0c00*/  LOP3.LUT R9, RZ, R2, RZ, 0x33, !PT ;  /* 0x00000002ff097212 */ /* 0x000fe400078e33ff */
[-C--:B------:R-:W-:Y:S01]  /*0c10*/  SHF.R.U32.HI R3, RZ, R18.reuse, R3 ;  /* 0x00000012ff037219 */ /* 0x080fe20000011603 */
[----:B------:R-:W0:Y:S01]  /*0c20*/  LDC R17, c[0x0][0x638] ;  /* 0x00018e00ff117b82 */ /* 0x000e220000000800 */
[----:B------:R-:W-:Y:S01]  /*0c30*/  SHF.L.U32 R8, R5, R18, RZ ;  /* 0x0000001205087219 */ /* 0x000fe200000006ff */
[----:B------:R-:W-:-:S06]  /*0c40*/  IMAD.MOV.U32 R2, RZ, RZ, R24 ;  /* 0x000000ffff027224 */ /* 0x000fcc00078e0018 */
[----:B------:R-:W0:Y:S01]  /*0c50*/  LDC R19, c[0x0][0x610] ;  /* 0x00018400ff137b82 */ /* 0x000e220000000800 */
[----:B---34-:R-:W-:Y:S05]  /*0c60*/  @!P0 BRA `(.L_x_7) ;  /* 0x0000000000288947 */ /* 0x018fea0003800000 */
[----:B------:R-:W3:Y:S02]  /*0c70*/  LDC R7, c[0x0][0x64c] ;  /* 0x00019300ff077b82 */ /* 0x000ee40000000800 */
[----:B---3--:R-:W-:-:S05]  /*0c80*/  IADD3 R7, P0, R24, R7, RZ ;  /* 0x0000000718077210 */ /* 0x008fca0007f1e0ff */
[----:B------:R-:W-:-:S04]  /*0c90*/  IMAD.X R13, RZ, RZ, R3, P0 ;  /* 0x000000ffff0d7224 */ /* 0x000fc800000e0603 */
[----:B------:R-:W-:-:S04]  /*0ca0*/  IMAD.WIDE.U32 R2, R13, R20, RZ ;  /* 0x000000140d027225 */ /* 0x000fc800078e00ff */
[----:B------:R-:W-:-:S04]  /*0cb0*/  IMAD.WIDE.U32 R4, P0, R7, R21, R2 ;  /* 0x0000001507047225 */ /* 0x000fc80007800002 */
[----:B------:R-:W-:-:S04]  /*0cc0*/  IMAD.WIDE.U32 R2, R7, R20, RZ ;  /* 0x0000001407027225 */ /* 0x000fc800078e00ff */
[----:B------:R-:W-:Y:S01]  /*0cd0*/  IMAD.X R7, RZ, RZ, RZ, P0 ;  /* 0x000000ffff077224 */ /* 0x000fe200000e06ff */
[----:B------:R-:W-:Y:S01]  /*0ce0*/  IADD3 RZ, P0, R3, R4, RZ ;  /* 0x0000000403ff7210 */ /* 0x000fe20007f1e0ff */
[----:B------:R-:W-:-:S04]  /*0cf0*/  IMAD.MOV.U32 R6, RZ, RZ, R5 ;  /* 0x000000ffff067224 */ /* 0x000fc800078e0005 */
[----:B------:R-:W-:-:S08]  /*0d00*/  IMAD.WIDE.U32.X R2, R13, R21, R6, P0 ;  /* 0x000000150d027225 */ /* 0x000fd000000e0406 */
.L_x_7:
[----:B-1----:R-:W-:Y:S01]  /*0d10*/  SHF.R.U64 R2, R2, R15, R3 ;  /* 0x0000000f02027219 */ /* 0x002fe20000001203 */
[----:B--2---:R-:W-:Y:S01]  /*0d20*/  VIADD R3, R16, 0xffffffff ;  /* 0xffffffff10037836 */ /* 0x004fe20000000000 */
[----:B------:R-:W-:Y:S01]  /*0d30*/  LOP3.LUT R9, R22, R9, RZ, 0xc0, !PT ;  /* 0x0000000916097212 */ /* 0x000fe200078ec0ff */
[----:B------:R-:W-:Y:S02]  /*0d40*/  IMAD.MOV R10, RZ, RZ, -R10 ;  /* 0x000000ffff0a7224 */ /* 0x000fe400078e0a0a */
[----:B------:R-:W-:Y:S01]  /*0d50*/  IMAD.MOV R4, RZ, RZ, -R2 ;  /* 0x000000ffff047224 */ /* 0x000fe200078e0a02 */
[----:B------:R-:W-:Y:S01]  /*0d60*/  LOP3.LUT R14, R14, R3, RZ, 0xc0, !PT ;  /* 0x000000030e0e7212 */ /* 0x000fe200078ec0ff */
[----:B------:R-:W-:Y:S02]  /*0d70*/  @P4 IMAD R0, R12, R10, R11 ;  /* 0x0000000a0c004224 */ /* 0x000fe400078e020b */
[----:B------:R-:W-:Y:S02]  /*0d80*/  IMAD R9, R8, R2, R9 ;  /* 0x0000000208097224 */ /* 0x000fe400078e0209 */
[----:B0-----:R-:W-:-:S02]  /*0d90*/  IMAD R3, R4, R17, R24 ;  /* 0x0000001104037224 */ /* 0x001fc400078e0218 */
[----:B------:R-:W-:Y:S02]  /*0da0*/  IMAD R2, R9, R19, R0 ;  /* 0x0000001309027224 */ /* 0x000fe400078e0200 */
[----:B------:R-:W-:Y:S02]  /*0db0*/  IMAD R3, R3, R16, R14 ;  /* 0x0000001003037224 */ /* 0x000fe400078e020e */
[----:B------:R-:W-:-:S03]  /*0dc0*/  IMAD.MOV.U32 R0, RZ, RZ, 0x1 ;  /* 0x00000001ff007424 */ /* 0x000fc600078e00ff */
[----:B------:R-:W-:Y:S02]  /*0dd0*/  SEL R4, R3, R2, !P4 ;  /* 0x0000000203047207 */ /* 0x000fe40006000000 */
[----:B------:R-:W-:-:S03]  /*0de0*/  SEL R2, R2, R3, !P4 ;  /* 0x0000000302027207 */ /* 0x000fc60006000000 */
[----:B------:R0:W-:Y:S04]  /*0df0*/  STL [R1+0x460], R4 ;  /* 0x0004600401007387 */ /* 0x0001e80000100800 */
[----:B------:R0:W-:Y:S02]  /*0e00*/  STL [R1+0x464], R2 ;  /* 0x0004640201007387 */ /* 0x0001e40000100800 */
.L_x_5:
[----:B------:R-:W-:-:S08]  /*0e10*/  NOP ;  /* 0x0000000000007918 */ /* 0x000fd00000000000 */
[----:B------:R-:W1:Y:S02]  /*0e20*/  USETMAXREG.TRY_ALLOC.CTAPOOL UP0, 0xf0 ;  /* 0x000000f0000079c8 */ /* 0x000e640008000600 */
[----:B-1----:R-:W-:-:S13]  /*0e30*/  PLOP3.LUT P0, PT, PT, PT, UP0, 0x80, 0x0 ;  /* 0x000000000000781c */ /* 0x002fda0003f0f008 */
[----:B------:R-:W-:Y:S05]  /*0e40*/  @!P0 BRA `(.L_x_5) ;  /* 0xfffffffc00f08947 */ /* 0x000fea000383ffff */
[----:B------:R-:W-:Y:S01]  /*0e50*/  ULDC.64 UR4, c[0x0][0x598] ;  /* 0x0001660000047ab9 */ /* 0x000fe20000000a00 */
[----:B------:R-:W-:Y:S01]  /*0e60*/  ULDC.64 UR20, c[0x0][0x208] ;  /* 0x0000820000147ab9 */ /* 0x000fe20000000a00 */
[----:B------:R-:W-:-:S04]  /*0e70*/  ISETP.NE.U32.AND P0, PT, RZ, UR4, PT ;  /* 0x00000004ff007c0c */ /* 0x000fc8000bf05070 */
[----:B------:R-:W-:-:S13]  /*0e80*/  ISETP.NE.AND.EX P0, PT, RZ, UR5, PT, P0 ;  /* 0x00000005ff007c0c */ /* 0x000fda000bf05300 */
[----:B------:R-:W-:Y:S05]  /*0e90*/  @!P0 BRA `(.L_x_8) ;  /* 0x0000000000208947 */ /* 0x000fea0003800000 */
[----:B0-----:R-:W0:Y:S02]  /*0ea0*/  LDC.64 R2, c[0x0][0x598] ;  /* 0x00016600ff027b82 */ /* 0x001e240000000a00 */
[----:B0-----:R-:W2:Y:S02]  /*0eb0*/  LDG.E.64 R2, desc[UR20][R2.64] ;  /* 0x0000001402027981 */ /* 0x001ea4000c1e1b00 */
[----:B--2---:R-:W-:-:S04]  /*0ec0*/  ISETP.NE.U32.AND P0, PT, R2, RZ, PT ;  /* 0x000000ff0200720c */ /* 0x004fc80003f05070 */
[----:B------:R-:W-:-:S13]  /*0ed0*/  ISETP.NE.AND.EX P0, PT, R3, RZ, PT, P0 ;  /* 0x000000ff0300720c */ /* 0x000fda0003f05300 */
[----:B------:R-:W-:Y:S05]  /*0ee0*/  @!P0 BRA `(.L_x_8) ;  /* 0x00000000000c8947 */ /* 0x000fea0003800000 */
[----:B------:R-:W2:Y:S02]  /*0ef0*/  LD.E R2, desc[UR20][R2.64] ;  /* 0x0000001402027980 */ /* 0x000ea4000c101900 */
[----:B--2---:R-:W-:Y:S01]  /*0f00*/  R2UR UR22, R2 ;  /* 0x00000000021672ca */ /* 0x004fe200000e0000 */
[----:B------:R-:W-:-:S14]  /*0f10*/  BRA `(.L_x_9) ;  /* 0x0000000000247947 */ /* 0x000fdc0003800000 */
.L_x_8:
[----:B------:R-:W-:Y:S02]  /*0f20*/  ULDC.64 UR4, c[0x0][0x588] ;  /* 0x0001620000047ab9 */ /* 0x000fe40000000a00 */
[----:B------:R-:W-:-:S04]  /*0f30*/  ISETP.NE.U32.AND P0, PT, RZ, UR4, PT ;  /* 0x00000004ff007c0c */ /* 0x000fc8000bf05070 */
[----:B------:R-:W-:-:S13]  /*0f40*/  ISETP.NE.AND.EX P0, PT, RZ, UR5, PT, P0 ;  /* 0x00000005ff007c0c */ /* 0x000fda000bf05300 */
[----:B------:R-:W-:Y:S05]  /*0f50*/  @!P0 BRA `(.L_x_10) ;  /* 0x0000000000108947 */ /* 0x000fea0003800000 */
[----:B0-----:R-:W0:Y:S02]  /*0f60*/  LDC.64 R2, c[0x0][0x588] ;  /* 0x00016200ff027b82 */ /* 0x001e240000000a00 */
[----:B0-----:R-:W2:Y:S02]  /*0f70*/  LDG.E R2, desc[UR20][R2.64] ;  /* 0x0000001402027981 */ /* 0x001ea4000c1e1900 */
[----:B--2---:R-:W-:Y:S01]  /*0f80*/  R2UR UR22, R2 ;  /* 0x00000000021672ca */ /* 0x004fe200000e0000 */
[----:B------:R-:W-:-:S14]  /*0f90*/  BRA `(.L_x_9) ;  /* 0x0000000000047947 */ /* 0x000fdc0003800000 */
.L_x_10:
[----:B------:R-:W-:-:S05]  /*0fa0*/  ULDC UR22, c[0x0][0x580] ;  /* 0x0001600000167ab9 */ /* 0x000fca0000000800 */
.L_x_9:
[----:B------:R-:W-:Y:S02]  /*0fb0*/  ULDC.64 UR4, c[0x0][0x5a0] ;  /* 0x0001680000047ab9 */ /* 0x000fe40000000a00 */
        /* <DEDUP_REMOVED lines=11> */
.L_x_11:
        /* <DEDUP_REMOVED lines=8> */
.L_x_13:
[----:B------:R-:W-:-:S05]  /*10f0*/  ULDC UR23, c[0x0][0x584] ;  /* 0x0001610000177ab9 */ /* 0x000fca0000000800 */
.L_x_12:
[----:B------:R-:W-:-:S13]  /*1100*/  LOP3.LUT P0, RZ, R0, 0xff, RZ, 0xc0, !PT ;  /* 0x000000ff00ff7812 */ /* 0x000fda000780c0ff */
[----:B------:R-:W-:Y:S05]  /*1110*/  @!P0 EXIT ;  /* 0x000000000000894d */ /* 0x000fea0003800000 */
[----:B------:R-:W-:Y:S01]  /*1120*/  ULDC UR4, c[0x0][0x28c] ;  /* 0x0000a30000047ab9 */ /* 0x000fe20000000800 */
[----:B------:R-:W-:Y:S02]  /*1130*/  ULOP3.LUT UR24, UR13, 0x1, URZ, 0xfc, !UPT ;  /* 0x000000010d187892 */ /* 0x000fe4000f8efc3f */
[----:B------:R-:W-:-:S04]  /*1140*/  UIADD3 UR4, UR4, 0x1f, URZ ;  /* 0x0000001f04047890 */ /* 0x000fc8000fffe03f */
[----:B------:R-:W-:-:S04]  /*1150*/  USHF.R.S32.HI UR5, URZ, 0x1f, UR4 ;  /* 0x0000001f3f057899 */ /* 0x000fc80008011404 */
[----:B------:R-:W-:-:S03]  /*1160*/  ULEA.HI UR5, UR5, UR4, URZ, 0x5 ;  /* 0x0000000405057291 */ /* 0x000fc6000f8f283f */
[----:B------:R-:W-:Y:S01]  /*1170*/  UMOV UR4, URZ ;  /* 0x0000003f00047c82 */ /* 0x000fe20008000000 */
[----:B------:R-:W-:-:S03]  /*1180*/  USHF.R.S32.HI UR9, URZ, 0x5, UR5 ;  /* 0x000000053f097899 */ /* 0x000fc60008011405 */
[----:B------:R-:W-:-:S09]  /*1190*/  UMOV UR5, URZ ;  /* 0x0000003f00057c82 */ /* 0x000fd20008000000 */
.L_x_550:
[----:B------:R-:W-:Y:S01]  /*11a0*/  STL [R1+0x454], RZ ;  /* 0x000454ff01007387 */ /* 0x000fe20000100800 */
[----:B-1----:R-:W1:Y:S01]  /*11b0*/  S2UR UR16, SR_CgaCtaId ;  /* 0x00000000001079c3 */ /* 0x002e620000008800 */
[----:B------:R-:W-:Y:S01]  /*11c0*/  UMOV UR15, 0x400 ;  /* 0x00000400000f7882 */ /* 0x000fe20000000000 */
[----:B------:R-:W-:Y:S01]  /*11d0*/  UMOV UR6, URZ ;  /* 0x0000003f00067c82 */ /* 0x000fe20008000000 */
[----:B------:R-:W-:Y:S01]  /*11e0*/  STL [R1+0x450], RZ ;  /* 0x000450ff01007387 */ /* 0x000fe20000100800 */
[----:B------:R-:W-:Y:S01]  /*11f0*/  UMOV UR7, URZ ;  /* 0x0000003f00077c82 */ /* 0x000fe20008000000 */
[----:B------:R-:W-:Y:S01]  /*1200*/  UMOV UR8, URZ ;  /* 0x0000003f00087c82 */ /* 0x000fe20008000000 */
[----:B------:R-:W-:Y:S01]  /*1210*/  CS2R R236, SRZ ;  /* 0x0000000000ec7805 */ /* 0x000fe2000001ff00 */
[----:B------:R-:W-:Y:S01]  /*1220*/  STL [R1+0x44c], RZ ;  /* 0x00044cff01007387 */ /* 0x000fe20000100800 */
[----:B0-----:R-:W0:Y:S01]  /*1230*/  LDC R2, c[0x0][0x28c] ;  /* 0x0000a300ff027b82 */ /* 0x001e220000000800 */
[----:B------:R-:W-:-:S02]  /*1240*/  CS2R R234, SRZ ;  /* 0x0000000000ea7805 */ /* 0x000fc4000001ff00 */
[----:B------:R-:W-:Y:S01]  /*1250*/  CS2R R232, SRZ ;  /* 0x0000000000e87805 */ /* 0x000fe2000001ff00 */
[----:B------:R-:W-:Y:S01]  /*1260*/  STL [R1+0x448], RZ ;  /* 0x000448ff01007387 */ /* 0x000fe20000100800 */
[----:B------:R-:W-:Y:S02]  /*1270*/  CS2R R230, SRZ ;  /* 0x0000000000e67805 */ /* 0x000fe4000001ff00 */
[----:B------:R-:W-:Y:S02]  /*1280*/  CS2R R228, SRZ ;  /* 0x0000000000e47805 */ /* 0x000fe4000001ff00 */
[----:B------:R-:W-:Y:S01]  /*1290*/  CS2R R226, SRZ ;  /* 0x0000000000e27805 */ /* 0x000fe2000001ff00 */
[----:B------:R-:W-:Y:S01]  /*12a0*/  STL [R1+0x444], RZ ;  /* 0x000444ff01007387 */ /* 0x000fe20000100800 */
[----:B------:R-:W-:Y:S02]  /*12b0*/  CS2R R224, SRZ ;  /* 0x0000000000e07805 */ /* 0x000fe4000001ff00 */
        /* <DEDUP_REMOVED lines=15> */
[----:B0-----:R-:W-:Y:S02]  /*13b0*/  ISETP.GE.AND P0, PT, R2, 0x1, PT ;  /* 0x000000010200780c */ /* 0x001fe40003f06270 */
        /* <DEDUP_REMOVED lines=131> */
[----:B------:R-:W-:-:S03]  /*1bf0*/  CS2R R150, SRZ ;  /* 0x0000000000967805 */ /* 0x000fc6000001ff00 */
[----:B------:R-:W-:Y:S04]  /*1c00*/  STL [R1+0x3ac], RZ ;  /* 0x0003acff01007387 */ /* 0x000fe80000100800 */
        /* <DEDUP_REMOVED lines=107> */
[----:B------:R-:W-:Y:S04]  /*22c0*/  STL [R1], RZ ;  /* 0x000000ff01007387 */ /* 0x000fe80000100800 */
        /* <DEDUP_REMOVED lines=39> */
[----:B------:R-:W-:Y:S01]  /*2540*/  STL [R1+0xa0], RZ ;  /* 0x0000a0ff01007387 */ /* 0x000fe20000100800 */
[----:B------:R-:W0:Y:S03]  /*2550*/  S2R R0, SR_TID.X ;  /* 0x0000000000007919 */ /* 0x000e260000002100 */
        /* <DEDUP_REMOVED lines=8> */
[----:B0-----:R-:W-:-:S03]  /*25e0*/  LOP3.LUT R0, R0, 0x80, RZ, 0xc0, !PT ;  /* 0x0000008000007812 */ /* 0x001fc600078ec0ff */
[----:B------:R-:W-:Y:S01]  /*25f0*/  STL [R1+0xc4], RZ ;  /* 0x0000c4ff01007387 */ /* 0x000fe20000100800 */
[----:B------:R-:W-:-:S03]  /*2600*/  SHF.R.U32.HI R0, RZ, 0x7, R0 ;  /* 0x00000007ff007819 */ /* 0x000fc60000011600 */
        /* <DEDUP_REMOVED lines=33> */
[----:B------:R-:W0:Y:S04]  /*2820*/  SHFL.IDX PT, R0, R0, RZ, 0x1f ;  /* 0x00001fff00007589 */ /* 0x000e2800000e0000 */
[----:B--2---:R2:W-:Y:S04]  /*2830*/  STL [R1+0x14c], RZ ;  /* 0x00014cff01007387 */ /* 0x0045e80000100800 */
[----:B------:R2:W-:Y:S04]  /*2840*/  STL [R1+0x150], RZ ;  /* 0x000150ff01007387 */ /* 0x0005e80000100800 */
[----:B------:R2:W-:Y:S04]  /*2850*/  STL [R1+0x154], RZ ;  /* 0x000154ff01007387 */ /* 0x0005e80000100800 */
[----:B------:R2:W-:Y:S04]  /*2860*/  STL [R1+0x158], RZ ;  /* 0x000158ff01007387 */ /* 0x0005e80000100800 */
[----:B------:R2:W-:Y:S04]  /*2870*/  STL [R1+0x15c], RZ ;  /* 0x00015cff01007387 */ /* 0x0005e80000100800 */
[----:B------:R2:W-:Y:S01]  /*2880*/  STL [R1+0x160], RZ ;  /* 0x000160ff01007387 */ /* 0x0005e20000100800 */
[----:B0-----:R-:W-:Y:S01]  /*2890*/  R2UR UR12, R0 ;  /* 0x00000000000c72ca */ /* 0x001fe200000e0000 */
[----:B------:R-:W-:-:S02]  /*28a0*/  IMAD.U32 R0, RZ, RZ, UR4 ;  /* 0x00000004ff007e24 */ /* 0x000fc4000f8e00ff */
[----:B------:R2:W-:Y:S04]  /*28b0*/  STL [R1+0x164], RZ ;  /* 0x000164ff01007387 */ /* 0x0005e80000100800 */
[----:B------:R2:W-:Y:S04]  /*28c0*/  STL [R1+0x168], RZ ;  /* 0x000168ff01007387 */ /* 0x0005e80000100800 */
[----:B------:R2:W-:Y:S02]  /*28d0*/  STL [R1+0x16c], RZ ;  /* 0x00016cff01007387 */ /* 0x0005e40000100800 */
[----:B------:R-:W-:-:S02]  /*28e0*/  ULEA.HI UR11, UR12, UR12, URZ, 0x1 ;  /* 0x0000000c0c0b7291 */ /* 0x000fc4000f8f083f */
[----:B------:R2:W-:Y:S02]  /*28f0*/  STL [R1+0x170], RZ ;  /* 0x000170ff01007387 */ /* 0x0005e40000100800 */
[----:B------:R-:W-:Y:S02]  /*2900*/  ULOP3.LUT UR14, UR11, 0x1ffffe, URZ, 0xc0, !UPT ;  /* 0x001ffffe0b0e7892 */ /* 0x000fe4000f8ec03f */
[----:B------:R2:W-:Y:S01]  /*2910*/  STL [R1+0x174], RZ ;  /* 0x000174ff01007387 */ /* 0x0005e20000100800 */
[----:B-1----:R-:W-:Y:S02]  /*2920*/  ULEA UR11, UR16, UR15, 0x18 ;  /* 0x0000000f100b7291 */ /* 0x002fe4000f8ec03f */
[----:B------:R-:W-:Y:S01]  /*2930*/  UIADD3 UR14, UR12, -UR14, URZ ;  /* 0x8000000e0c0e7290 */ /* 0x000fe2000fffe03f */
[----:B------:R2:W-:Y:S03]  /*2940*/  STL [R1+0x178], RZ ;  /* 0x000178ff01007387 */ /* 0x0005e60000100800 */
[----:B------:R-:W-:Y:S01]  /*2950*/  ULEA UR14, UR14, UR11, 0xb ;  /* 0x0000000b0e0e7291 */ /* 0x000fe2000f8e583f */
[----:B------:R2:W-:Y:S03]  /*2960*/  STL [R1+0x17c], RZ ;  /* 0x00017cff01007387 */ /* 0x0005e60000100800 */
[----:B------:R-:W-:Y:S01]  /*2970*/  UIADD3 UR14, UR14, 0x200, URZ ;  /* 0x000002000e0e7890 */ /* 0x000fe2000fffe03f */
[----:B------:R2:W-:Y:S03]  /*2980*/  STL [R1+0x180], RZ ;  /* 0x000180ff01007387 */ /* 0x0005e60000100800 */
[----:B------:R-:W-:Y:S01]  /*2990*/  USHF.R.U32.HI UR12, URZ, 0x4, UR14 ;  /* 0x000000043f0c7899 */ /* 0x000fe2000801160e */
[----:B------:R2:W-:Y:S02]  /*29a0*/  STL [R1+0x184], RZ ;  /* 0x000184ff01007387 */ /* 0x0005e40000100800 */
[----:B------:R-:W-:Y:S01]  /*29b0*/  UMOV UR14, UR5 ;  /* 0x00000005000e7c82 */ /* 0x000fe20008000000 */
[----:B------:R-:W-:Y:S01]  /*29c0*/  ULOP3.LUT UR12, UR12, 0x3fff, URZ, 0xc0, !UPT ;  /* 0x00003fff0c0c7892 */ /* 0x000fe2000f8ec03f */
[----:B------:R2:W-:Y:S04]  /*29d0*/  STL [R1+0x188], RZ ;  /* 0x000188ff01007387 */ /* 0x0005e80000100800 */
        /* <DEDUP_REMOVED lines=28> */
[----:B------:R2:W-:Y:S01]  /*2ba0*/  STL [R1+0x1fc], RZ ;  /* 0x0001fcff01007387 */ /* 0x0005e20000100800 */
[----:B------:R-:W-:Y:S05]  /*2bb0*/  @!P0 BRA `(.L_x_14) ;  /* 0x0000003400dc8947 */ /* 0x000fea0003800000 */
[----:B------:R-:W-:-:S06]  /*2bc0*/  UISETP.NE.AND UP0, UPT, UR24, 0x3, UPT ;  /* 0x000000031800788c */ /* 0x000fcc000bf05270 */
[----:B------:R-:W-:-:S13]  /*2bd0*/  PLOP3.LUT P1, PT, PT, PT, UP0, 0x80, 0x0 ;  /* 0x000000000000781c */ /* 0x000fda0003f2f008 */
[----:B------:R-:W-:Y:S05]  /*2be0*/  @!P1 BRA `(.L_x_15) ;  /* 0x0000000000049947 */ /* 0x000fea0003800000 */
[----:B------:R-:W-:Y:S01]  /*2bf0*/  BPT.TRAP 0x1 ;  /* 0x000000040000795c */ /* 0x000fe20000300000 */
.L_x_15:
[----:B------:R-:W-:Y:S01]  /*2c00*/  ULEA UR7, UR5, UR11, 0x3 ;  /* 0x0000000b05077291 */ /* 0x000fe2000f8e183f */
[----:B------:R-:W-:-:S05]  /*2c10*/  IMAD.U32 R0, RZ, RZ, UR4 ;  /* 0x00000004ff007e24 */ /* 0x000fca000f8e00ff */
[----:B------:R-:W-:-:S04]  /*2c20*/  SHF.L.U32 R0, R0, 0x1f, RZ ;  /* 0x0000001f00007819 */ /* 0x000fc800000006ff */
[----:B------:R0:W1:Y:S01]  /*2c30*/  SYNCS.PHASECHK.TRANS64.TRYWAIT P0, [UR7], R0 ;  /* 0x00000000ff0075a7 */ /* 0x0000620008000147 */
[----:B------:R-:W-:Y:S05]  /*2c40*/  @!P1 BRA `(.L_x_16) ;  /* 0x0000000000049947 */ /* 0x000fea0003800000 */
[----:B------:R-:W-:Y:S01]  /*2c50*/  BPT.TRAP 0x1 ;  /* 0x000000040000795c */ /* 0x000fe20000300000 */
.L_x_16:
[----:B------:R3:W-:Y:S01]  /*2c60*/  STL [R1+0x454], RZ ;  /* 0x000454ff01007387 */ /* 0x0007e20000100800 */
[----:B------:R-:W-:Y:S01]  /*2c70*/  UMOV UR6, 0x1 ;  /* 0x0000000100067882 */ /* 0x000fe20000000000 */
[----:B-1----:R-:W-:Y:S05]  /*2c80*/  @P0 BRA `(.L_x_17) ;  /* 0x0000000000080947 */ /* 0x002fea0003800000 */
[----:B------:R-:W1:Y:S02]  /*2c90*/  SYNCS.PHASECHK.TRANS64.TRYWAIT P0, [UR7], R0 ;  /* 0x00000000ff0075a7 */ /* 0x000e640008000147 */
[----:B-1----:R-:W-:Y:S05]  /*2ca0*/  @!P0 BRA `(.L_x_18) ;  /* 0x0000020c00388947 */ /* 0x002fea0003800000 */
.L_x_17:
[----:B------:R-:W-:Y:S01]  /*2cb0*/  UIADD3 UR7, UR11, 0x1c200, URZ ;  /* 0x0001c2000b077890 */ /* 0x000fe2000fffe03f */
[----:B------:R-:W-:Y:S01]  /*2cc0*/  WARPGROUP.ARRIVE ;  /* 0x00000000000079c5 */ /* 0x000fe20000000000 */
[----:B------:R-:W-:Y:S01]  /*2cd0*/  ULOP3.LUT UR16, UR12, 0x10000, URZ, 0xfc, !UPT ;  /* 0x000100000c107892 */ /* 0x000fe2000f8efc3f */
[----:B------:R-:W-:Y:S01]  /*2ce0*/  STL [R1+0x450], RZ ;  /* 0x000450ff01007387 */ /* 0x000fe20000100800 */
[----:B------:R-:W-:Y:S01]  /*2cf0*/  USHF.R.U32.HI UR7, URZ, 0x4, UR7 ;  /* 0x000000043f077899 */ /* 0x000fe20008011607 */
[----:B------:R-:W-:Y:S01]  /*2d00*/  CS2R R236, SRZ ;  /* 0x0000000000ec7805 */ /* 0x000fe2000001ff00 */
[----:B------:R-:W-:Y:S01]  /*2d10*/  ULEA UR16, UR5, UR16, 0x9 ;  /* 0x0000001005107291 */ /* 0x000fe2000f8e483f */
[----:B------:R-:W-:Y:S01]  /*2d20*/  STL [R1+0x44c], RZ ;  /* 0x00044cff01007387 */ /* 0x000fe20000100800 */
[----:B------:R-:W-:Y:S01]  /*2d30*/  ULOP3.LUT UR7, UR7, 0x3fff, URZ, 0xc0, !UPT ;  /* 0x00003fff07077892 */ /* 0x000fe2000f8ec03f */
[----:B------:R-:W-:Y:S01]  /*2d40*/  CS2R R234, SRZ ;  /* 0x0000000000ea7805 */ /* 0x000fe2000001ff00 */
[----:B------:R-:W-:Y:S01]  /*2d50*/  UMOV UR17, 0xc0000010 ;  /* 0xc000001000117882 */ /* 0x000fe20000000000 */
[----:B------:R-:W-:Y:S01]  /*2d60*/  UMOV UR19, 0xc0000010 ;  /* 0xc000001000137882 */ /* 0x000fe20000000000 */
[----:B------:R-:W-:Y:S01]  /*2d70*/  ULOP3.LUT UR7, UR7, 0x10000, URZ, 0xfc, !UPT ;  /* 0x0001000007077892 */ /* 0x000fe2000f8efc3f */
[----:B------:R-:W-:Y:S01]  /*2d80*/  STL [R1+0x448], RZ ;  /* 0x000448ff01007387 */ /* 0x000fe20000100800 */
[----:B------:R-:W-:-:S02]  /*2d90*/  CS2R R232, SRZ ;  /* 0x0000000000e87805 */ /* 0x000fc4000001ff00 */
[----:B------:R-:W-:Y:S01]  /*2da0*/  CS2R R230, SRZ ;  /* 0x0000000000e67805 */ /* 0x000fe2000001ff00 */
[----:B------:R-:W-:Y:S01]  /*2db0*/  ULEA UR18, UR5, UR7, 0x9 ;  /* 0x0000000705127291 */ /* 0x000fe2000f8e483f */
[----:B------:R-:W-:Y:S01]  /*2dc0*/  STL [R1+0x444], RZ ;  /* 0x000444ff01007387 */ /* 0x000fe20000100800 */
[----:B------:R-:W-:Y:S01]  /*2dd0*/  CS2R R228, SRZ ;  /* 0x0000000000e47805 */ /* 0x000fe2000001ff00 */
[----:B------:R-:W-:Y:S01]  /*2de0*/  ULDC UR7, c[0x0][0x50c] ;  /* 0x0001430000077ab9 */ /* 0x000fe20000000800 */
[----:B------:R-:W-:Y:S01]  /*2df0*/  CS2R R226, SRZ ;  /* 0x0000000000e27805 */ /* 0x000fe2000001ff00 */
[----:B------:R-:W-:Y:S01]  /*2e00*/  STL [R1+0x440], RZ ;  /* 0x000440ff01007387 */ /* 0x000fe20000100800 */
[----:B------:R-:W-:Y:S01]  /*2e10*/  UISETP.NE.AND UP0, UPT, UR7, 0x1, UPT ;  /* 0x000000010700788c */ /* 0x000fe2000bf05270 */
[----:B------:R-:W-:Y:S02]  /*2e20*/  CS2R R224, SRZ ;  /* 0x0000000000e07805 */ /* 0x000fe4000001ff00 */
[----:B------:R-:W-:Y:S01]  /*2e30*/  CS2R R222, SRZ ;  /* 0x0000000000de7805 */ /* 0x000fe2000001ff00 */
[----:B------:R-:W-:Y:S01]  /*2e40*/  QGMMA.64x256x32.F32.E5M2.E5M2 R4, gdesc[UR16], RZ, !UPT, gsb0 ;  /* 0x03e00000100479f3 */ /* 0x000fe2000c0038ff */
[----:B------:R-:W-:Y:S01]  /*2e50*/  STL [R1+0x43c], RZ ;  /* 0x00043cff01007387 */ /* 0x000fe20000100800 */
[----:B------:R-:W-:Y:S01]  /*2e60*/  UIADD3 UR16, UR16, 0x100, URZ ;  /* 0x0000010010107890 */ /* 0x000fe2000fffe03f */
[----:B------:R-:W-:Y:S01]  /*2e70*/  CS2R R220, SRZ ;  /* 0x0000000000dc7805 */ /* 0x000fe2000001ff00 */
[----:B------:R-:W-:Y:S01]  /*2e80*/  UMOV UR17, 0xc0000010 ;  /* 0xc000001000117882 */ /* 0x000fe20000000000 */
[----:B------:R-:W-:Y:S01]  /*2e90*/  STL [R1+0x438], RZ ;  /* 0x000438ff01007387 */ /* 0x000fe20000100800 */
[----:B------:R-:W-:Y:S01]  /*2ea0*/  USEL UR7, URZ, 0x1, UP0 ;  /* 0x000000013f077887 */ /* 0x000fe20008000000 */
[----:B------:R-:W-:-:S02]  /*2eb0*/  CS2R R218, SRZ ;  /* 0x0000000000da7805 */ /* 0x000fc4000001ff00 */
[----:B------:R-:W-:Y:S01]  /*2ec0*/  CS2R R216, SRZ ;  /* 0x0000000000d87805 */ /* 0x000fe2000001ff00 */
[----:B------:R-:W-:Y:S01]  /*2ed0*/  STL [R1+0x434], RZ ;  /* 0x000434ff01007387 */ /* 0x000fe20000100800 */
[----:B------:R-:W-:Y:S02]  /*2ee0*/  CS2R R214, SRZ ;  /* 0x0000000000d67805 */ /* 0x000fe4000001ff00 */
[----:B------:R-:W-:Y:S02]  /*2ef0*/  CS2R R212, SRZ ;  /* 0x0000000000d47805 */ /* 0x000fe4000001ff00 */
[----:B------:R-:W-:Y:S01]  /*2f00*/  ISETP.NE.AND P0, PT, RZ, UR7, PT ;  /* 0x00000007ff007c0c */ /* 0x000fe2000bf05270 */
        /* <DEDUP_REMOVED lines=93> */
[----:B------:R-:W-:-:S02]  /*34e0*/  WARPGROUP.DEPBAR.LE gsb0, 0x0 ;  /* 0x00008000000079c5 */ /* 0x000fc40000010000 */
[----:B-1----:R-:W-:Y:S01]  /*34f0*/  IMAD.MOV.U32 R3, RZ, RZ, R129 ;  /* 0x000000ffff037224 */ /* 0x002fe200078e0081 */
[----:B------:R-:W-:Y:S01]  /*3500*/  STL [R1+0x334], RZ ;  /* 0x000334ff01007387 */ /* 0x000fe20000100800 */
[----:B------:R-:W-:Y:S02]  /*3510*/  IMAD.MOV.U32 R2, RZ, RZ, R130 ;  /* 0x000000ffff027224 */ /* 0x000fe400078e0082 */
[----:B0-----:R-:W-:Y:S01]  /*3520*/  IMAD.MOV.U32 R0, RZ, RZ, R131 ;  /* 0x000000ffff007224 */ /* 0x001fe200078e0083 */
        /* <DEDUP_REMOVED lines=23> */
[----:B------:R0:W-:Y:S04]  /*36a0*/  STL.64 [R1], R4 ;  /* 0x0000000401007387 */ /* 0x0001e80000100a00 */
[----:B------:R1:W-:Y:S04]  /*36b0*/  STL.64 [R1+0x8], R6 ;  /* 0x0000080601007387 */ /* 0x0003e80000100a00 */
[----:B------:R4:W-:Y:S04]  /*36c0*/  STL.64 [R1+0x10], R8 ;  /* 0x0000100801007387 */ /* 0x0009e80000100a00 */
[----:B------:R5:W-:Y:S01]  /*36d0*/  STL.64 [R1+0x18], R10 ;  /* 0x0000180a01007387 */ /* 0x000be20000100a00 */
[----:B0-----:R-:W-:-:S03]  /*36e0*/  CS2R R4, SRZ ;  /* 0x0000000000047805 */ /* 0x001fc6000001ff00 */
[----:B------:R0:W-:Y:S01]  /*36f0*/  STL.64 [R1+0x20], R12 ;  /* 0x0000200c01007387 */ /* 0x0001e20000100a00 */
[----:B-1----:R-:W-:-:S03]  /*3700*/  CS2R R6, SRZ ;  /* 0x0000000000067805 */ /* 0x002fc6000001ff00 */
[----:B------:R1:W-:Y:S01]  /*3710*/  STL.64 [R1+0x28], R14 ;  /* 0x0000280e01007387 */ /* 0x0003e20000100a00 */
[----:B----4-:R-:W-:-:S03]  /*3720*/  CS2R R8, SRZ ;  /* 0x0000000000087805 */ /* 0x010fc6000001ff00 */
[----:B------:R4:W-:Y:S01]  /*3730*/  STL.64 [R1+0x30], R16 ;  /* 0x0000301001007387 */ /* 0x0009e20000100a00 */
[----:B-----5:R-:W-:-:S03]  /*3740*/  CS2R R10, SRZ ;  /* 0x00000000000a7805 */ /* 0x020fc6000001ff00 */
[----:B------:R5:W-:Y:S01]  /*3750*/  STL.64 [R1+0x38], R18 ;  /* 0x0000381201007387 */ /* 0x000be20000100a00 */
[----:B0-----:R-:W-:-:S03]  /*3760*/  CS2R R12, SRZ ;  /* 0x00000000000c7805 */ /* 0x001fc6000001ff00 */
[----:B------:R0:W-:Y:S01]  /*3770*/  STL.64 [R1+0x40], R20 ;  /* 0x0000401401007387 */ /* 0x0001e20000100a00 */
[----:B-1----:R-:W-:-:S03]  /*3780*/  CS2R R14, SRZ ;  /* 0x00000000000e7805 */ /* 0x002fc6000001ff00 */
[----:B------:R1:W-:Y:S01]  /*3790*/  STL.64 [R1+0x48], R22 ;  /* 0x0000481601007387 */ /* 0x0003e20000100a00 */
[----:B----4-:R-:W-:-:S03]  /*37a0*/  CS2R R16, SRZ ;  /* 0x0000000000107805 */ /* 0x010fc6000001ff00 */
[----:B------:R-:W-:Y:S01]  /*37b0*/  STL.64 [R1+0x50], R24 ;  /* 0x0000501801007387 */ /* 0x000fe20000100a00 */
[----:B-----5:R-:W-:-:S03]  /*37c0*/  CS2R R18, SRZ ;  /* 0x0000000000127805 */ /* 0x020fc6000001ff00 */
[----:B------:R-:W-:Y:S01]  /*37d0*/  STL.64 [R1+0x58], R26 ;  /* 0x0000581a01007387 */ /* 0x000fe20000100a00 */
[----:B0-----:R-:W-:-:S03]  /*37e0*/  CS2R R20, SRZ ;  /* 0x0000000000147805 */ /* 0x001fc6000001ff00 */
[----:B------:R-:W-:Y:S01]  /*37f0*/  STL.64 [R1+0x60], R28 ;  /* 0x0000601c01007387 */ /* 0x000fe20000100a00 */
[----:B-1----:R-:W-:-:S03]  /*3800*/  CS2R R22, SRZ ;  /* 0x0000000000167805 */ /* 0x002fc6000001ff00 */
[----:B------:R-:W-:Y:S04]  /*3810*/  STL.64 [R1+0x68], R30 ;  /* 0x0000681e01007387 */ /* 0x000fe80000100a00 */
        /* <DEDUP_REMOVED lines=49> */
[----:B------:R0:W-:Y:S04]  /*3b30*/  STL.64 [R1+0x1f8], R130 ;  /* 0x0001f88201007387 */ /* 0x0001e80000100a00 */
[----:B------:R1:W-:Y:S04]  /*3b40*/  STL [R1+0x2d4], RZ ;  /* 0x0002d4ff01007387 */ /* 0x0003e80000100800 */
[----:B------:R1:W-:Y:S01]  /*3b50*/  STL [R1+0x2d0], RZ ;  /* 0x0002d0ff01007387 */ /* 0x0003e20000100800 */
[----:B0-----:R-:W-:-:S03]  /*3b60*/  WARPGROUP.ARRIVE ;  /* 0x00000000000079c5 */ /* 0x001fc60000000000 */
[----:B------:R1:W-:Y:S04]  /*3b70*/  STL [R1+0x2cc], RZ ;  /* 0x0002ccff01007387 */ /* 0x0003e80000100800 */
[----:B------:R1:W-:Y:S01]  /*3b80*/  STL [R1+0x2c8], RZ ;  /* 0x0002c8ff01007387 */ /* 0x0003e20000100800 */
[----:B------:R-:W-:Y:S03]  /*3b90*/  QGMMA.64x256x32.F32.E5M2.E5M2 R24, gdesc[UR16], RZ, !UPT, gsb0 ;  /* 0x03e00000101879f3 */ /* 0x000fe6000c0038ff */
        /* <DEDUP_REMOVED lines=50> */
[----:B------:R-:W-:-:S02]  /*3ec0*/  WARPGROUP.DEPBAR.LE gsb0, 0x0 ;  /* 0x00008000000079c5 */ /* 0x000fc40000010000 */
[----:B------:R-:W-:Y:S05]  /*3ed0*/  @!P0 BRA `(.L_x_19) ;  /* 0x0000002000f88947 */ /* 0x000fea0003800000 */
[----:B------:R-:W4:Y:S04]  /*3ee0*/  LDL R4, [R1] ;  /* 0x0000000001047983 */ /* 0x000f280000100800 */
[----:B------:R-:W5:Y:S04]  /*3ef0*/  LDL R5, [R1+0x4] ;  /* 0x0000040001057983 */ /* 0x000f680000100800 */
[----:B------:R-:W2:Y:S04]  /*3f00*/  LDL R6, [R1+0x8] ;  /* 0x0000080001067983 */ /* 0x000ea80000100800 */
[----:B------:R-:W3:Y:S04]  /*3f10*/  LDL R7, [R1+0xc] ;  /* 0x00000c0001077983 */ /* 0x000ee80000100800 */
        /* <DEDUP_REMOVED lines=100> */
[----:B------:R0:W-:Y:S04]  /*4560*/  STL [R1+0x4c0], R131 ;  /* 0x0004c08301007387 */ /* 0x0001e80000100800 */
[----:B0-----:R-:W3:Y:S04]  /*4570*/  LDL R131, [R1+0x1a0] ;  /* 0x0001a00001837983 */ /* 0x001ee80000100800 */
        /* <DEDUP_REMOVED lines=39> */
[----:B0-----:R-:W3:Y:S01]  /*47f0*/  LDL R151, [R1+0x1f0] ;  /* 0x0001f00001977983 */ /* 0x001ee20000100800 */
[----:B------:R-:W-:-:S01]  /*4800*/  FADD R3, RZ, R3 ;  /* 0x00000003ff037221 */ /* 0x000fc20000000000 */
[----:B------:R-:W-:Y:S01]  /*4810*/  FADD R2, RZ, R2 ;  /* 0x00000002ff027221 */ /* 0x000fe20000000000 */
[----:B----4-:R-:W-:-:S01]  /*4820*/  FADD R4, RZ, R4 ;  /* 0x00000004ff047221 */ /* 0x010fc20000000000 */
[----:B-----5:R-:W-:Y:S01]  /*4830*/  FADD R5, RZ, R5 ;  /* 0x00000005ff057221 */ /* 0x020fe20000000000 */
[----:B--2---:R-:W-:-:S01]  /*4840*/  FADD R6, RZ, R6 ;  /* 0x00000006ff067221 */ /* 0x004fc20000000000 */
[----:B---3--:R-:W-:Y:S01]  /*4850*/  FADD R7, RZ, R7 ;  /* 0x00000007ff077221 */ /* 0x008fe20000000000 */
[----:B------:R-:W-:-:S01]  /*4860*/  FADD R8, RZ, R8 ;  /* 0x00000008ff087221 */ /* 0x000fc20000000000 */
[----:B------:R-:W-:Y:S01]  /*4870*/  FADD R9, RZ, R9 ;  /* 0x00000009ff097221 */ /* 0x000fe20000000000 */
        /* <DEDUP_REMOVED lines=13> */
[----:B------:R-:W2:Y:S01]  /*4950*/  LDL.LU R131, [R1+0x4c0] ;  /* 0x0004c00001837983 */ /* 0x000ea20000300800 */
        /* <DEDUP_REMOVED lines=13> */
[----:B------:R-:W3:Y:S01]  /*4a30*/  LDL.LU R132, [R1+0x4bc] ;  /* 0x0004bc0001847983 */ /* 0x000ee20000300800 */
        /* <DEDUP_REMOVED lines=16> */
[----:B------:R0:W-:Y:S01]  /*4b40*/  STL [R1+0x200], R133 ;  /* 0x0002008501007387 */ /* 0x0001e20000100800 */
        /* <DEDUP_REMOVED lines=9> */
[----:B0-----:R-:W4:Y:S01]  /*4be0*/  LDL.LU R133, [R1+0x4b8] ;  /* 0x0004b80001857983 */ /* 0x001f220000300800 */
[----:B------:R-:W-:-:S01]  /*4bf0*/  FADD R185, RZ, R185 ;  /* 0x000000b9ffb97221 */ /* 0x000fc20000000000 */
[----:B------:R-:W-:Y:S01]  /*4c00*/  FADD R186, RZ, R186 ;  /* 0x000000baffba7221 */ /* 0x000fe20000000000 */
[----:B------:R-:W-:-:S01]  /*4c10*/  FADD R187, RZ, R187 ;  /* 0x000000bbffbb7221 */ /* 0x000fc20000000000 */
        /* <DEDUP_REMOVED lines=10> */
[----:B0-----:R-:W5:Y:S01]  /*4cc0*/  LDL.LU R134, [R1+0x4b4] ;  /* 0x0004b40001867983 */ /* 0x001f620000300800 */
        /* <DEDUP_REMOVED lines=51> */
[----:B0-----:R-:W5:Y:S04]  /*5000*/  LDL.LU R138, [R1+0x4a4] ;  /* 0x0004a400018a7983 */ /* 0x001f680000300800 */
[----:B------:R0:W-:Y:S01]  /*5010*/  STL [R1+0x218], R139 ;  /* 0x0002188b01007387 */ /* 0x0001e20000100800 */
[----:B------:R-:W-:-:S03]  /*5020*/  FADD R140, RZ, R140 ;  /* 0x0000008cff8c7221 */ /* 0x000fc60000000000 */
        /* <DEDUP_REMOVED lines=34> */
[----:B------:R0:W-:Y:S04]  /*5250*/  STL [R1+0x248], R151 ;  /* 0x0002489701007387 */ /* 0x0001e80000100800 */
[----:B0-----:R-:W5:Y:S04]  /*5260*/  LDL.LU R151, [R1+0x470] ;  /* 0x0004700001977983 */ /* 0x001f680000300800 */
[----:B------:R0:W-:Y:S04]  /*5270*/  STL [R1+0x24c], R3 ;  /* 0x00024c0301007387 */ /* 0x0001e80000100800 */
[----:B------:R1:W-:Y:S01]  /*5280*/  STL [R1+0x250], R2 ;  /* 0x0002500201007387 */ /* 0x0003e20000100800 */
[----:B0-----:R-:W-:-:S01]  /*5290*/  FADD R3, RZ, R0 ;  /* 0x00000000ff037221 */ /* 0x001fc20000000000 */
[----:B------:R-:W-:Y:S01]  /*52a0*/  FADD R0, RZ, R25 ;  /* 0x00000019ff007221 */ /* 0x000fe20000000000 */
[----:B-1----:R-:W-:-:S03]  /*52b0*/  FADD R2, RZ, R24 ;  /* 0x00000018ff027221 */ /* 0x002fc60000000000 */
[----:B------:R0:W-:Y:S04]  /*52c0*/  STL [R1+0x254], R3 ;  /* 0x0002540301007387 */ /* 0x0001e80000100800 */
[----:B------:R1:W-:Y:S04]  /*52d0*/  STL [R1+0x258], R2 ;  /* 0x0002580201007387 */ /* 0x0003e80000100800 */
[----:B------:R2:W-:Y:S01]  /*52e0*/  STL [R1+0x25c], R0 ;  /* 0x00025c0001007387 */ /* 0x0005e20000100800 */
[----:B0-----:R-:W-:-:S01]  /*52f0*/  FADD R3, RZ, R26 ;  /* 0x0000001aff037221 */ /* 0x001fc20000000000 */
[----:B-1----:R-:W-:-:S04]  /*5300*/  FADD R2, RZ, R27 ;  /* 0x0000001bff027221 */ /* 0x002fc80000000000 */
[----:B------:R0:W-:Y:S01]  /*5310*/  STL [R1+0x260], R3 ;  /* 0x0002600301007387 */ /* 0x0001e20000100800 */
[----:B--2---:R-:W-:-:S03]  /*5320*/  FADD R0, RZ, R28 ;  /* 0x0000001cff007221 */ /* 0x004fc60000000000 */
        /* <DEDUP_REMOVED lines=207> */
[----:B---3--:R-:W-:-:S04]  /*6020*/  FADD R2, RZ, R132 ;  /* 0x00000084ff027221 */ /* 0x008fc80000000000 */
[----:B------:R5:W-:Y:S01]  /*6030*/  STL [R1+0x404], R3 ;  /* 0x0004040301007387 */ /* 0x000be20000100800 */
[----:B----4-:R-:W-:-:S03]  /*6040*/  FADD R0, RZ, R133 ;  /* 0x00000085ff007221 */ /* 0x010fc60000000000 */
[----:B------:R0:W-:Y:S04]  /*6050*/  STL [R1+0x408], R2 ;  /* 0x0004080201007387 */ /* 0x0001e80000100800 */
[----:B------:R1:W-:Y:S01]  /*6060*/  STL [R1+0x40c], R0 ;  /* 0x00040c0001007387 */ /* 0x0003e20000100800 */
[----:B-----5:R-:W-:-:S01]  /*6070*/  FADD R3, RZ, R134 ;  /* 0x00000086ff037221 */ /* 0x020fc20000000000 */
[----:B0-----:R-:W-:-:S04]  /*6080*/  FADD R2, RZ, R135 ;  /* 0x00000087ff027221 */ /* 0x001fc80000000000 */
[----:B------:R0:W-:Y:S01]  /*6090*/  STL [R1+0x410], R3 ;  /* 0x0004100301007387 */ /* 0x0001e20000100800 */
[----:B-1----:R-:W-:-:S03]  /*60a0*/  FADD R0, RZ, R136 ;  /* 0x00000088ff007221 */ /* 0x002fc60000000000 */
        /* <DEDUP_REMOVED lines=32> */
[----:B------:R-:W-:-:S05]  /*62b0*/  UMOV UR6, URZ ;  /* 0x0000003f00067c82 */ /* 0x000fca0008000000 */
.L_x_19:
[----:B------:R-:W-:-:S04]  /*62c0*/  UIADD3 UR14, UR5, 0x1, URZ ;  /* 0x00000001050e7890 */ /* 0x000fc8000fffe03f */
[----:B------:R-:W-:-:S04]  /*62d0*/  UISETP.NE.AND UP0, UPT, UR14, 0xe, UPT ;  /* 0x0000000e0e00788c */ /* 0x000fc8000bf05270 */
[----:B------:R-:W-:Y:S02]  /*62e0*/  USEL UR8, URZ, 0x1, UP0 ;  /* 0x000000013f087887 */ /* 0x000fe40008000000 */
[----:B------:R-:W-:Y:S02]  /*62f0*/  USEL UR14, UR14, URZ, UP0 ;  /* 0x0000003f0e0e7287 */ /* 0x000fe40008000000 */
[----:B------:R-:W-:-:S06]  /*6300*/  ULOP3.LUT UR8, UR4, UR8, URZ, 0x3c, !UPT ;  /* 0x0000000804087292 */ /* 0x000fcc000f8e3c3f */
[----:B0-----:R-:W-:Y:S01]  /*6310*/  IMAD.U32 R0, RZ, RZ, UR8 ;  /* 0x00000008ff007e24 */ /* 0x001fe2000f8e00ff */
[----:B------:R-:W-:-:S06]  /*6320*/  UMOV UR8, 0x1 ;  /* 0x0000000100087882 */ /* 0x000fcc0000000000 */
.L_x_14:
[----:B------:R-:W-:-:S04]  /*6330*/  UISETP.LT.AND UP0, UPT, UR9, 0x1, UPT ;  /* 0x000000010900788c */ /* 0x000fc8000bf01270 */
[----:B------:R-:W-:-:S04]  /*6340*/  USEL UR15, UR9, 0x1, UP0 ;  /* 0x00000001090f7887 */ /* 0x000fc80008000000 */
[----:B------:R-:W-:-:S04]  /*6350*/  UIADD3 UR15, UR9, -UR15, URZ ;  /* 0x8000000f090f7290 */ /* 0x000fc8000fffe03f */
[----:B------:R-:W-:-:S06]  /*6360*/  UISETP.GE.AND UP0, UPT, UR15, 0x1, UPT ;  /* 0x000000010f00788c */ /* 0x000fcc000bf06270 */
[----:B------:R-:W-:-:S13]  /*6370*/  PLOP3.LUT P0, PT, PT, PT, UP0, 0x80, 0x0 ;  /* 0x000000000000781c */ /* 0x000fda0003f0f008 */
[----:B------:R-:W-:Y:S05]  /*6380*/  @!P0 BRA `(.L_x_20) ;  /* 0x0000004c00948947 */ /* 0x000fea0003800000 */
[----:B------:R-:W-:Y:S01]  /*6390*/  IMAD.U32 R2, RZ, RZ, UR15 ;  /* 0x0000000fff027e24 */ /* 0x000fe2000f8e00ff */
[----:B------:R-:W-:Y:S01]  /*63a0*/  UMOV UR25, UR5 ;  /* 0x0000000500197c82 */ /* 0x000fe20008000000 */
[----:B------:R-:W-:-:S05]  /*63b0*/  ULDC UR26, c[0x0][0x50c] ;  /* 0x00014300001a7ab9 */ /* 0x000fca0000000800 */
.L_x_28:
[----:B------:R-:W-:-:S06]  /*63c0*/  UISETP.NE.AND UP0, UPT, UR24, 0x3, UPT ;  /* 0x000000031800788c */ /* 0x000fcc000bf05270 */
[----:B------:R-:W-:-:S13]  /*63d0*/  PLOP3.LUT P1, PT, PT, PT, UP0, 0x80, 0x0 ;  /* 0x000000000000781c */ /* 0x000fda0003f2f008 */
[----:B0-----:R-:W-:Y:S05]  /*63e0*/  @!P1 BRA `(.L_x_21) ;  /* 0x0000000000049947 */ /* 0x001fea0003800000 */
[----:B------:R-:W-:Y:S01]  /*63f0*/  BPT.TRAP 0x1 ;  /* 0x000000040000795c */ /* 0x000fe20000300000 */
.L_x_21:
[----:B------:R-:W0:Y:S01]  /*6400*/  S2UR UR15, SR_CgaCtaId ;  /* 0x00000000000f79c3 */ /* 0x000e220000008800 */
[----:B------:R-:W-:Y:S01]  /*6410*/  UMOV UR11, 0x400 ;  /* 0x00000400000b7882 */ /* 0x000fe20000000000 */
[----:B------:R-:W-:Y:S01]  /*6420*/  SHF.L.U32 R3, R0, 0x1f, RZ ;  /* 0x0000001f00037819 */ /* 0x000fe200000006ff */
[----:B0-----:R-:W-:-:S04]  /*6430*/  ULEA UR11, UR15, UR11, 0x18 ;  /* 0x0000000b0f0b7291 */ /* 0x001fc8000f8ec03f */
[----:B------:R-:W-:-:S09]  /*6440*/  ULEA UR15, UR14, UR11, 0x3 ;  /* 0x0000000b0e0f7291 */ /* 0x000fd2000f8e183f */
[----:B------:R0:W4:Y:S01]  /*6450*/  SYNCS.PHASECHK.TRANS64.TRYWAIT P0, [UR15], R3 ;  /* 0x00000003ff0075a7 */ /* 0x000122000800014f */
[----:B------:R-:W-:Y:S05]  /*6460*/  @!P1 BRA `(.L_x_22) ;  /* 0x0000000000049947 */ /* 0x000fea0003800000 */
[----:B------:R-:W-:Y:S01]  /*6470*/  BPT.TRAP 0x1 ;  /* 0x000000040000795c */ /* 0x000fe20000300000 */
.L_x_22:
[----:B----4-:R-:W-:Y:S05]  /*6480*/  @P0 BRA `(.L_x_23) ;  /* 0x0000000000080947 */ /* 0x010fea0003800000 */
[----:B------:R-:W4:Y:S02]  /*6490*/  SYNCS.PHASECHK.TRANS64.TRYWAIT P0, [UR15], R3 ;  /* 0x00000003ff0075a7 */ /* 0x000f24000800014f */
[----:B----4-:R-:W-:Y:S05]  /*64a0*/  @!P0 BRA `(.L_x_24) ;  /* 0x000001d400508947 */ /* 0x010fea0003800000 */
.L_x_23:
        /* <DEDUP_REMOVED lines=64> */
[----:B----4-:R-:W4:Y:S04]  /*68b0*/  LDL.LU.64 R108, [R1] ;  /* 0x00000000016c7983 */ /* 0x010f280000300a00 */
[----:B------:R-:W4:Y:S04]  /*68c0*/  LDL.LU.64 R110, [R1+0x8] ;  /* 0x00000800016e7983 */ /* 0x000f280000300a00 */
        /* <DEDUP_REMOVED lines=61> */
[----:B------:R-:W4:Y:S01]  /*6ca0*/  LDL.LU.64 R234, [R1+0x1f8] ;  /* 0x0001f80001ea7983 */ /* 0x000f220000300a00 */
[----:B------:R-:W-:-:S02]  /*6cb0*/  UIADD3 UR15, UR11, 0x1c200, URZ ;  /* 0x0001c2000b0f7890 */ /* 0x000fc4000fffe03f */
[----:B------:R-:W-:Y:S02]  /*6cc0*/  UISETP.NE.AND UP0, UPT, UR7, URZ, UPT ;  /* 0x0000003f0700728c */ /* 0x000fe4000bf05270 */
[----:B------:R-:W-:Y:S02]  /*6cd0*/  USHF.R.U32.HI UR15, URZ, 0x4, UR15 ;  /* 0x000000043f0f7899 */ /* 0x000fe4000801160f */
[----:B------:R-:W-:Y:S02]  /*6ce0*/  USEL UR8, UR8, URZ, !UP0 ;  /* 0x0000003f08087287 */ /* 0x000fe4000c000000 */
[----:B------:R-:W-:Y:S02]  /*6cf0*/  ULOP3.LUT UR15, UR15, 0x3fff, URZ, 0xc0, !UPT ;  /* 0x00003fff0f0f7892 */ /* 0x000fe4000f8ec03f */
[----:B------:R-:W-:Y:S02]  /*6d00*/  ULOP3.LUT UR16, UR12, 0x10000, URZ, 0xfc, !UPT ;  /* 0x000100000c107892 */ /* 0x000fe4000f8efc3f */
[----:B------:R-:W-:-:S02]  /*6d10*/  ULOP3.LUT UR15, UR15, 0x10000, URZ, 0xfc, !UPT ;  /* 0x000100000f0f7892 */ /* 0x000fc4000f8efc3f */
[----:B------:R-:W-:Y:S02]  /*6d20*/  UISETP.NE.U32.AND UP0, UPT, UR8, URZ, UPT ;  /* 0x0000003f0800728c */ /* 0x000fe4000bf05070 */
[----:B------:R-:W-:Y:S02]  /*6d30*/  ULEA UR16, UR14, UR16, 0x9 ;  /* 0x000000100e107291 */ /* 0x000fe4000f8e483f */
[----:B------:R-:W-:Y:S01]  /*6d40*/  ULEA UR18, UR14, UR15, 0x9 ;  /* 0x0000000f0e127291 */ /* 0x000fe2000f8e483f */
[----:B------:R-:W-:Y:S01]  /*6d50*/  UMOV UR17, 0xc0000010 ;  /* 0xc000001000117882 */ /* 0x000fe20000000000 */
[----:B------:R-:W-:Y:S01]  /*6d60*/  UMOV UR19, 0xc0000010 ;  /* 0xc000001000137882 */ /* 0x000fe20000000000 */
[----:B----4-:R-:W-:-:S06]  /*6d70*/  WARPGROUP.ARRIVE ;  /* 0x00000000000079c5 */ /* 0x010fcc0000000000 */
[----:B------:R-:W-:Y:S03]  /*6d80*/  QGMMA.64x256x32.F32.E5M2.E5M2 R108, gdesc[UR16], R108, UP0, gsb0 ;  /* 0x03e00000106c79f3 */ /* 0x000fe6000b80386c */
[----:B------:R-:W-:Y:S02]  /*6d90*/  WARPGROUP.DEPBAR.LE gsb0, 0x0 ;  /* 0x00008000000079c5 */ /* 0x000fe40000010000 */
[----:B------:R-:W-:Y:S01]  /*6da0*/  STL.64 [R1], R108 ;  /* 0x0000006c01007387 */ /* 0x000fe20000100a00 */
[----:B0-----:R-:W-:-:S03]  /*6db0*/  IMAD.MOV.U32 R3, RZ, RZ, R108 ;  /* 0x000000ffff037224 */ /* 0x001fc600078e006c */
        /* <DEDUP_REMOVED lines=63> */
[----:B0-----:R0:W5:Y:S04]  /*71b0*/  LDL.LU.64 R234, [R1+0x668] ;  /* 0x0006680001ea7983 */ /* 0x0011680000300a00 */
[----:B------:R0:W5:Y:S04]  /*71c0*/  LDL.LU.64 R232, [R1+0x660] ;  /* 0x0006600001e87983 */ /* 0x0001680000300a00 */
        /* <DEDUP_REMOVED lines=62> */
[----:B------:R-:W-:Y:S01]  /*75b0*/  UIADD3 UR16, UR16, 0x100, URZ ;  /* 0x0000010010107890 */ /* 0x000fe2000fffe03f */
[----:B------:R-:W-:Y:S01]  /*75c0*/  UMOV UR17, 0xc0000010 ;  /* 0xc000001000117882 */ /* 0x000fe20000000000 */
[----:B------:R-:W-:Y:S01]  /*75d0*/  UIADD3 UR6, UR6, 0x1, URZ ;  /* 0x0000000106067890 */ /* 0x000fe2000fffe03f */
[----:B----4-:R-:W-:-:S06]  /*75e0*/  WARPGROUP.ARRIVE ;  /* 0x00000000000079c5 */ /* 0x010fcc0000000000 */
[----:B------:R-:W-:Y:S01]  /*75f0*/  QGMMA.64x256x32.F32.E5M2.E5M2 R24, gdesc[UR16], R24, UP0, gsb0 ;  /* 0x03e00000101879f3 */ /* 0x000fe2000b803818 */
[----:B------:R-:W-:-:S04]  /*7600*/  UISETP.NE.AND UP0, UPT, UR6, UR26, UPT ;  /* 0x0000001a0600728c */ /* 0x000fc8000bf05270 */
[----:B------:R-:W-:-:S06]  /*7610*/  USEL UR7, URZ, 0x1, UP0 ;  /* 0x000000013f077887 */ /* 0x000fcc0008000000 */
[----:B------:R-:W-:Y:S01]  /*7620*/  ISETP.NE.AND P0, PT, RZ, UR7, PT ;  /* 0x00000007ff007c0c */ /* 0x000fe2000bf05270 */
[----:B------:R-:W-:-:S12]  /*7630*/  WARPGROUP.DEPBAR.LE gsb0, 0x0 ;  /* 0x00008000000079c5 */ /* 0x000fd80000010000 */
[----:B0-----:R-:W-:Y:S05]  /*7640*/  @!P0 BRA `(.L_x_25) ;  /* 0x00000038008c8947 */ /* 0x001fea0003800000 */
[----:B------:R0:W-:Y:S04]  /*7650*/  STL [R1+0x658], R31 ;  /* 0x0006581f01007387 */ /* 0x0001e80000100800 */
[----:B------:R4:W-:Y:S01]  /*7660*/  STL [R1+0x654], R32 ;  /* 0x0006542001007387 */ /* 0x0009e20000100800 */
[----:B0-----:R-:W-:-:S03]  /*7670*/  IMAD.MOV.U32 R31, RZ, RZ, R3 ;  /* 0x000000ffff1f7224 */ /* 0x001fc600078e0003 */
[----:B----4-:R-:W4:Y:S04]  /*7680*/  LDL R32, [R1+0x4] ;  /* 0x0000040001207983 */ /* 0x010f280000100800 */
[----:B------:R0:W-:Y:S04]  /*7690*/  STL [R1+0x650], R33 ;  /* 0x0006502101007387 */ /* 0x0001e80000100800 */
[----:B0-----:R-:W2:Y:S04]  /*76a0*/  LDL R33, [R1+0x8] ;  /* 0x0000080001217983 */ /* 0x001ea80000100800 */
        /* <DEDUP_REMOVED lines=177> */
[----:B0-----:R-:W3:Y:S04]  /*81c0*/  LDL.LU R122, [R1+0x200] ;  /* 0x00020000017a7983 */ /* 0x001ee80000300800 */
        /* <DEDUP_REMOVED lines=14> */
[----:B------:R-:W3:Y:S04]  /*82b0*/  LDL.LU R3, [R1+0x234] ;  /* 0x0002340001037983 */ /* 0x000ee80000300800 */
        /* <DEDUP_REMOVED lines=46> */
[----:B-----5:R0:W-:Y:S04]  /*85a0*/  STL [R1+0x470], R0 ;  /* 0x0004700001007387 */ /* 0x0201e80000100800 */
[----:B0-----:R-:W3:Y:S01]  /*85b0*/  LDL R0, [R1+0x168] ;  /* 0x0001680001007983 */ /* 0x001ee20000100800 */
[----:B------:R-:W-:-:S01]  /*85c0*/  FADD R4, R31, R4 ;  /* 0x000000041f047221 */ /* 0x000fc20000000000 */
[----:B----4-:R-:W-:Y:S01]  /*85d0*/  FADD R5, R32, R5 ;  /* 0x0000000520057221 */ /* 0x010fe20000000000 */
[----:B--2---:R-:W-:-:S01]  /*85e0*/  FADD R6, R33, R6 ;  /* 0x0000000621067221 */ /* 0x004fc20000000000 */
[----:B------:R-:W2:Y:S01]  /*85f0*/  LDL.LU R31, [R1+0x658] ;  /* 0x00065800011f7983 */ /* 0x000ea20000300800 */
[----:B---3--:R-:W-:-:S01]  /*8600*/  FADD R7, R34, R7 ;  /* 0x0000000722077221 */ /* 0x008fc20000000000 */
[----:B------:R-:W-:-:S02]  /*8610*/  FADD R8, R35, R8 ;  /* 0x0000000823087221 */ /* 0x000fc40000000000 */
[----:B------:R-:W3:Y:S01]  /*8620*/  LDL.LU R32, [R1+0x654] ;  /* 0x0006540001207983 */ /* 0x000ee20000300800 */
[----:B------:R-:W-:-:S03]  /*8630*/  FADD R9, R36, R9 ;  /* 0x0000000924097221 */ /* 0x000fc60000000000 */
[----:B------:R-:W4:Y:S01]  /*8640*/  LDL.LU R33, [R1+0x650] ;  /* 0x0006500001217983 */ /* 0x000f220000300800 */
        /* <DEDUP_REMOVED lines=160> */
[----:B------:R-:W-:-:S01]  /*9050*/  FADD R218, R117, R218 ;  /* 0x000000da75da7221 */ /* 0x000fc20000000000 */
[----:B------:R-:W-:Y:S02]  /*9060*/  FADD R122, R124, R122 ;  /* 0x0000007a7c7a7221 */ /* 0x000fe40000000000 */
[----:B------:R-:W4:Y:S01]  /*9070*/  LDL.LU R114, [R1+0x50c] ;  /* 0x00050c0001727983 */ /* 0x000f220000300800 */
[----:B------:R-:W-:-:S03]  /*9080*/  FADD R219, R118, R219 ;  /* 0x000000db76db7221 */ /* 0x000fc60000000000 */
[----:B------:R-:W4:Y:S01]  /*9090*/  LDL.LU R115, [R1+0x508] ;  /* 0x0005080001737983 */ /* 0x000f220000300800 */
[----:B------:R-:W-:-:S03]  /*90a0*/  FADD R220, R119, R220 ;  /* 0x000000dc77dc7221 */ /* 0x000fc60000000000 */
[----:B------:R-:W4:Y:S01]  /*90b0*/  LDL.LU R116, [R1+0x504] ;  /* 0x0005040001747983 */ /* 0x000f220000300800 */
[----:B------:R-:W-:-:S03]  /*90c0*/  FADD R221, R120, R221 ;  /* 0x000000dd78dd7221 */ /* 0x000fc60000000000 */
[----:B------:R-:W4:Y:S04]  /*90d0*/  LDL.LU R117, [R1+0x500] ;  /* 0x0005000001757983 */ /* 0x000f280000300800 */
[----:B------:R-:W4:Y:S04]  /*90e0*/  LDL.LU R118, [R1+0x4fc] ;  /* 0x0004fc0001767983 */ /* 0x000f280000300800 */
[----:B------:R-:W4:Y:S04]  /*90f0*/  LDL.LU R119, [R1+0x4f8] ;  /* 0x0004f80001777983 */ /* 0x000f280000300800 */
[----:B------:R-:W4:Y:S01]  /*9100*/  LDL.LU R120, [R1+0x4f4] ;  /* 0x0004f40001787983 */ /* 0x000f220000300800 */
[----:B------:R-:W-:-:S01]  /*9110*/  FADD R237, R126, R237 ;  /* 0x000000ed7eed7221 */ /* 0x000fc20000000000 */
[----:B------:R-:W-:Y:S01]  /*9120*/  FADD R236, R128, R236 ;  /* 0x000000ec80ec7221 */ /* 0x000fe20000000000 */
[----:B------:R-:W-:-:S01]  /*9130*/  FADD R225, R150, R225 ;  /* 0x000000e196e17221 */ /* 0x000fc20000000000 */
[----:B------:R0:W-:Y:S01]  /*9140*/  STL [R1+0x200], R122 ;  /* 0x0002007a01007387 */ /* 0x0001e20000100800 */
[----:B------:R-:W-:-:S01]  /*9150*/  FADD R228, R146, R228 ;  /* 0x000000e492e47221 */ /* 0x000fc20000000000 */
[----:B------:R-:W-:Y:S01]  /*9160*/  FADD R230, R143, R230 ;  /* 0x000000e68fe67221 */ /* 0x000fe20000000000 */
[----:B------:R-:W-:-:S01]  /*9170*/  FADD R231, R141, R231 ;  /* 0x000000e78de77221 */ /* 0x000fc20000000000 */
[----:B------:R-:W-:Y:S01]  /*9180*/  FADD R223, R2, R223 ;  /* 0x000000df02df7221 */ /* 0x000fe20000000000 */
[----:B------:R-:W-:-:S01]  /*9190*/  FADD R222, R0, R222 ;  /* 0x000000de00de7221 */ /* 0x000fc20000000000 */
[----:B------:R-:W-:Y:S01]  /*91a0*/  FADD R224, R151, R224 ;  /* 0x000000e097e07221 */ /* 0x000fe20000000000 */
[----:B------:R-:W-:-:S01]  /*91b0*/  FADD R226, R149, R226 ;  /* 0x000000e295e27221 */ /* 0x000fc20000000000 */
[----:B------:R-:W-:Y:S01]  /*91c0*/  FADD R227, R147, R227 ;  /* 0x000000e393e37221 */ /* 0x000fe20000000000 */
[----:B------:R-:W-:-:S01]  /*91d0*/  FADD R229, R145, R229 ;  /* 0x000000e591e57221 */ /* 0x000fc20000000000 */
[----:B0-----:R-:W2:Y:S01]  /*91e0*/  LDL.LU R122, [R1+0x204] ;  /* 0x00020400017a7983 */ /* 0x001ea20000300800 */
[----:B------:R-:W-:-:S01]  /*91f0*/  FADD R232, R136, R232 ;  /* 0x000000e888e87221 */ /* 0x000fc20000000000 */
[----:B------:R-:W-:Y:S01]  /*9200*/  FADD R233, R134, R233 ;  /* 0x000000e986e97221 */ /* 0x000fe20000000000 */
[----:B------:R-:W-:-:S01]  /*9210*/  FADD R234, R132, R234 ;  /* 0x000000ea84ea7221 */ /* 0x000fc20000000000 */
[----:B------:R-:W3:Y:S01]  /*9220*/  LDL.LU R124, [R1+0x208] ;  /* 0x00020800017c7983 */ /* 0x000ee20000300800 */
[----:B------:R-:W-:-:S03]  /*9230*/  FADD R235, R130, R235 ;  /* 0x000000eb82eb7221 */ /* 0x000fc60000000000 */
[----:B------:R-:W4:Y:S04]  /*9240*/  LDL.LU R126, [R1+0x20c] ;  /* 0x00020c00017e7983 */ /* 0x000f280000300800 */
[----:B------:R-:W4:Y:S04]  /*9250*/  LDL.LU R128, [R1+0x210] ;  /* 0x0002100001807983 */ /* 0x000f280000300800 */
[----:B------:R-:W4:Y:S04]  /*9260*/  LDL.LU R150, [R1+0x214] ;  /* 0x0002140001967983 */ /* 0x000f280000300800 */
[----:B------:R-:W4:Y:S04]  /*9270*/  LDL.LU R146, [R1+0x218] ;  /* 0x0002180001927983 */ /* 0x000f280000300800 */
[----:B------:R-:W4:Y:S04]  /*9280*/  LDL.LU R143, [R1+0x21c] ;  /* 0x00021c00018f7983 */ /* 0x000f280000300800 */
[----:B------:R-:W4:Y:S04]  /*9290*/  LDL.LU R141, [R1+0x220] ;  /* 0x00022000018d7983 */ /* 0x000f280000300800 */
[----:B------:R-:W4:Y:S04]  /*92a0*/  LDL.LU R2, [R1+0x224] ;  /* 0x0002240001027983 */ /* 0x000f280000300800 */
[----:B------:R-:W4:Y:S04]  /*92b0*/  LDL.LU R0, [R1+0x228] ;  /* 0x0002280001007983 */ /* 0x000f280000300800 */
[----:B------:R-:W4:Y:S04]  /*92c0*/  LDL R130, [R1+0x1e0] ;  /* 0x0001e00001827983 */ /* 0x000f280000100800 */
[----:B------:R-:W4:Y:S04]  /*92d0*/  LDL R132, [R1+0x1e4] ;  /* 0x0001e40001847983 */ /* 0x000f280000100800 */
[----:B------:R-:W4:Y:S04]  /*92e0*/  LDL R134, [R1+0x1e8] ;  /* 0x0001e80001867983 */ /* 0x000f280000100800 */
[----:B------:R-:W4:Y:S04]  /*92f0*/  LDL R136, [R1+0x1ec] ;  /* 0x0001ec0001887983 */ /* 0x000f280000100800 */
[----:B------:R-:W4:Y:S04]  /*9300*/  LDL R151, [R1+0x1f0] ;  /* 0x0001f00001977983 */ /* 0x000f280000100800 */
[----:B------:R-:W4:Y:S04]  /*9310*/  LDL R149, [R1+0x1f4] ;  /* 0x0001f40001957983 */ /* 0x000f280000100800 */
[----:B------:R-:W4:Y:S04]  /*9320*/  LDL R147, [R1+0x1f8] ;  /* 0x0001f80001937983 */ /* 0x000f280000100800 */
[----:B------:R-:W4:Y:S01]  /*9330*/  LDL R145, [R1+0x1fc] ;  /* 0x0001fc0001917983 */ /* 0x000f220000100800 */
[----:B------:R-:W-:-:S01]  /*9340*/  FADD R137, R138, R137 ;  /* 0x000000898a897221 */ /* 0x000fc20000000000 */
[----:B------:R-:W-:Y:S01]  /*9350*/  FADD R133, R135, R133 ;  /* 0x0000008587857221 */ /* 0x000fe20000000000 */
[----:B------:R-:W-:-:S01]  /*9360*/  FADD R3, R131, R3 ;  /* 0x0000000383037221 */ /* 0x000fc20000000000 */
[----:B--2---:R-:W-:-:S02]  /*9370*/  FADD R122, R121, R122 ;  /* 0x0000007a797a7221 */ /* 0x004fc40000000000 */
[----:B------:R-:W2:Y:S01]  /*9380*/  LDL.LU R121, [R1+0x4f0] ;  /* 0x0004f00001797983 */ /* 0x000ea20000300800 */
[----:B---3--:R-:W-:-:S03]  /*9390*/  FADD R124, R123, R124 ;  /* 0x0000007c7b7c7221 */ /* 0x008fc60000000000 */
[----:B------:R0:W-:Y:S01]  /*93a0*/  STL [R1+0x204], R122 ;  /* 0x0002047a01007387 */ /* 0x0001e20000100800 */
[----:B----4-:R-:W-:-:S01]  /*93b0*/  FADD R126, R125, R126 ;  /* 0x0000007e7d7e7221 */ /* 0x010fc20000000000 */
[----:B------:R-:W-:Y:S02]  /*93c0*/  FADD R128, R127, R128 ;  /* 0x000000807f807221 */ /* 0x000fe40000000000 */
[----:B0-----:R-:W3:Y:S04]  /*93d0*/  LDL.LU R122, [R1+0x4ec] ;  /* 0x0004ec00017a7983 */ /* 0x001ee80000300800 */
[----:B------:R-:W4:Y:S04]  /*93e0*/  LDL.LU R123, [R1+0x4e8] ;  /* 0x0004e800017b7983 */ /* 0x000f280000300800 */
[----:B------:R0:W-:Y:S01]  /*93f0*/  STL [R1+0x208], R124 ;  /* 0x0002087c01007387 */ /* 0x0001e20000100800 */
[----:B------:R-:W-:-:S01]  /*9400*/  FADD R150, R129, R150 ;  /* 0x0000009681967221 */ /* 0x000fc20000000000 */
[----:B------:R-:W-:Y:S01]  /*9410*/  FADD R146, R148, R146 ;  /* 0x0000009294927221 */ /* 0x000fe20000000000 */
[----:B------:R-:W-:-:S01]  /*9420*/  FADD R143, R144, R143 ;  /* 0x0000008f908f7221 */ /* 0x000fc20000000000 */
[----:B------:R-:W-:Y:S01]  /*9430*/  FADD R141, R142, R141 ;  /* 0x0000008d8e8d7221 */ /* 0x000fe20000000000 */
[----:B0-----:R-:W4:Y:S04]  /*9440*/  LDL.LU R124, [R1+0x4e4] ;  /* 0x0004e400017c7983 */ /* 0x001f280000300800 */
[----:B------:R-:W4:Y:S04]  /*9450*/  LDL.LU R125, [R1+0x4e0] ;  /* 0x0004e000017d7983 */ /* 0x000f280000300800 */
[----:B------:R0:W-:Y:S01]  /*9460*/  STL [R1+0x20c], R126 ;  /* 0x00020c7e01007387 */ /* 0x0001e20000100800 */
[----:B------:R-:W-:-:S01]  /*9470*/  FADD R2, R140, R2 ;  /* 0x000000028c027221 */ /* 0x000fc20000000000 */
[----:B------:R-:W-:-:S02]  /*9480*/  FADD R0, R139, R0 ;  /* 0x000000008b007221 */ /* 0x000fc40000000000 */
[----:B0-----:R-:W4:Y:S04]  /*9490*/  LDL.LU R126, [R1+0x4dc] ;  /* 0x0004dc00017e7983 */ /* 0x001f280000300800 */
[----:B------:R-:W4:Y:S04]  /*94a0*/  LDL.LU R127, [R1+0x4d8] ;  /* 0x0004d800017f7983 */ /* 0x000f280000300800 */
[----:B------:R0:W-:Y:S04]  /*94b0*/  STL [R1+0x210], R128 ;  /* 0x0002108001007387 */ /* 0x0001e80000100800 */
[----:B0-----:R-:W4:Y:S04]  /*94c0*/  LDL.LU R128, [R1+0x4d4] ;  /* 0x0004d40001807983 */ /* 0x001f280000300800 */
[----:B------:R-:W4:Y:S04]  /*94d0*/  LDL.LU R129, [R1+0x4d0] ;  /* 0x0004d00001817983 */ /* 0x000f280000300800 */
[----:B------:R-:W-:Y:S04]  /*94e0*/  STL [R1+0x214], R150 ;  /* 0x0002149601007387 */ /* 0x000fe80000100800 */
[----:B------:R-:W-:Y:S04]  /*94f0*/  STL [R1+0x218], R146 ;  /* 0x0002189201007387 */ /* 0x000fe80000100800 */
[----:B------:R-:W-:Y:S04]  /*9500*/  STL [R1+0x21c], R143 ;  /* 0x00021c8f01007387 */ /* 0x000fe80000100800 */
[----:B------:R-:W-:Y:S04]  /*9510*/  STL [R1+0x220], R141 ;  /* 0x0002208d01007387 */ /* 0x000fe80000100800 */
[----:B------:R-:W-:Y:S04]  /*9520*/  STL [R1+0x224], R2 ;  /* 0x0002240201007387 */ /* 0x000fe80000100800 */
[----:B------:R-:W-:Y:S04]  /*9530*/  STL [R1+0x228], R0 ;  /* 0x0002280001007387 */ /* 0x000fe80000100800 */
[----:B------:R-:W2:Y:S04]  /*9540*/  LDL.LU R131, [R1+0x238] ;  /* 0x0002380001837983 */ /* 0x000ea80000300800 */
[----:B------:R-:W-:Y:S04]  /*9550*/  STL [R1+0x22c], R137 ;  /* 0x00022c8901007387 */ /* 0x000fe80000100800 */
[----:B------:R0:W-:Y:S04]  /*9560*/  STL [R1+0x230], R133 ;  /* 0x0002308501007387 */ /* 0x0001e80000100800 */
[----:B0-----:R-:W3:Y:S04]  /*9570*/  LDL.LU R133, [R1+0x23c] ;  /* 0x00023c0001857983 */ /* 0x001ee80000300800 */
[----:B------:R-:W4:Y:S04]  /*9580*/  LDL.LU R135, [R1+0x240] ;  /* 0x0002400001877983 */ /* 0x000f280000300800 */
[----:B------:R0:W-:Y:S04]  /*9590*/  STL [R1+0x234], R3 ;  /* 0x0002340301007387 */ /* 0x0001e80000100800 */
        /* <DEDUP_REMOVED lines=11> */
[----:B0-----:R-:W4:Y:S04]  /*9650*/  LDL.LU R3, [R1+0x270] ;  /* 0x0002700001037983 */ /* 0x001f280000300800 */
[----:B------:R-:W4:Y:S04]  /*9660*/  LDL.LU R2, [R1+0x274] ;  /* 0x0002740001027983 */ /* 0x000f280000300800 */
[----:B------:R-:W4:Y:S01]  /*9670*/  LDL.LU R0, [R1+0x278] ;  /* 0x0002780001007983 */ /* 0x000f220000300800 */
[----:B--2---:R-:W-:-:S03]  /*9680*/  FADD R131, R130, R131 ;  /* 0x0000008382837221 */ /* 0x004fc60000000000 */
[----:B------:R-:W2:Y:S04]  /*9690*/  LDL.LU R130, [R1+0x4cc] ;  /* 0x0004cc0001827983 */ /* 0x000ea80000300800 */
[----:B------:R0:W-:Y:S04]  /*96a0*/  STL [R1+0x238], R131 ;  /* 0x0002388301007387 */ /* 0x0001e80000100800 */
[----:B0-----:R-:W2:Y:S01]  /*96b0*/  LDL.LU R131, [R1+0x4c8] ;  /* 0x0004c80001837983 */ /* 0x001ea20000300800 */
[----:B---3--:R-:W-:-:S03]  /*96c0*/  FADD R133, R132, R133 ;  /* 0x0000008584857221 */ /* 0x008fc60000000000 */
[----:B------:R-:W3:Y:S01]  /*96d0*/  LDL.LU R132, [R1+0x4c4] ;  /* 0x0004c40001847983 */ /* 0x000ee20000300800 */
[----:B----4-:R-:W-:-:S03]  /*96e0*/  FADD R135, R134, R135 ;  /* 0x0000008786877221 */ /* 0x010fc60000000000 */
[----:B------:R0:W-:Y:S01]  /*96f0*/  STL [R1+0x23c], R133 ;  /* 0x00023c8501007387 */ /* 0x0001e20000100800 */
[----:B------:R-:W-:-:S03]  /*9700*/  FADD R137, R136, R137 ;  /* 0x0000008988897221 */ /* 0x000fc60000000000 */
[----:B0-----:R-:W4:Y:S01]  /*9710*/  LDL.LU R133, [R1+0x4c0] ;  /* 0x0004c00001857983 */ /* 0x001f220000300800 */
[----:B------:R-:W-:-:S03]  /*9720*/  FADD R150, R151, R150 ;  /* 0x0000009697967221 */ /* 0x000fc60000000000 */
[----:B------:R-:W4:Y:S01]  /*9730*/  LDL.LU R134, [R1+0x4bc] ;  /* 0x0004bc0001867983 */ /* 0x000f220000300800 */
[----:B------:R-:W-:-:S03]  /*9740*/  FADD R148, R149, R148 ;  /* 0x0000009495947221 */ /* 0x000fc60000000000 */
[----:B------:R0:W-:Y:S01]  /*9750*/  STL [R1+0x240], R135 ;  /* 0x0002408701007387 */ /* 0x0001e20000100800 */
[----:B------:R-:W-:-:S01]  /*9760*/  FADD R146, R147, R146 ;  /* 0x0000009293927221 */ /* 0x000fc20000000000 */
[----:B------:R-:W-:Y:S02]  /*9770*/  FADD R144, R145, R144 ;  /* 0x0000009091907221 */ /* 0x000fe40000000000 */
[----:B0-----:R-:W4:Y:S01]  /*9780*/  LDL.LU R135, [R1+0x4b8] ;  /* 0x0004b80001877983 */ /* 0x001f220000300800 */
[----:B------:R-:W-:-:S03]  /*9790*/  FADD R143, R24, R143 ;  /* 0x0000008f188f7221 */ /* 0x000fc60000000000 */
[----:B------:R-:W4:Y:S01]  /*97a0*/  LDL.LU R136, [R1+0x4b4] ;  /* 0x0004b40001887983 */ /* 0x000f220000300800 */
[----:B------:R-:W-:-:S03]  /*97b0*/  FADD R142, R25, R142 ;  /* 0x0000008e198e7221 */ /* 0x000fc60000000000 */
[----:B------:R0:W-:Y:S01]  /*97c0*/  STL [R1+0x244], R137 ;  /* 0x0002448901007387 */ /* 0x0001e20000100800 */
[----:B------:R-:W-:-:S01]  /*97d0*/  FADD R141, R26, R141 ;  /* 0x0000008d1a8d7221 */ /* 0x000fc20000000000 */
[----:B------:R-:W-:Y:S01]  /*97e0*/  FADD R140, R27, R140 ;  /* 0x0000008c1b8c7221 */ /* 0x000fe20000000000 */
[----:B------:R-:W-:-:S01]  /*97f0*/  FADD R139, R28, R139 ;  /* 0x0000008b1c8b7221 */ /* 0x000fc20000000000 */
[----:B0-----:R-:W4:Y:S04]  /*9800*/  LDL.LU R137, [R1+0x4b0] ;  /* 0x0004b00001897983 */ /* 0x001f280000300800 */
[----:B------:R0:W-:Y:S01]  /*9810*/  STL [R1+0x248], R150 ;  /* 0x0002489601007387 */ /* 0x0001e20000100800 */
[----:B------:R-:W-:-:S03]  /*9820*/  FADD R138, R29, R138 ;  /* 0x0000008a1d8a7221 */ /* 0x000fc60000000000 */
[----:B------:R1:W-:Y:S04]  /*9830*/  STL [R1+0x24c], R148 ;  /* 0x00024c9401007387 */ /* 0x0003e80000100800 */
        /* <DEDUP_REMOVED lines=9> */
[----:B------:R1:W-:Y:S04]  /*98d0*/  STL [R1+0x268], R139 ;  /* 0x0002688b01007387 */ /* 0x0003e80000100800 */
[----:B------:R1:W-:Y:S04]  /*98e0*/  STL [R1+0x26c], R138 ;  /* 0x00026c8a01007387 */ /* 0x0003e80000100800 */
[----:B------:R-:W2:Y:S04]  /*98f0*/  LDL.LU R151, [R1+0x27c] ;  /* 0x00027c0001977983 */ /* 0x000ea80000300800 */
[----:B------:R1:W-:Y:S04]  /*9900*/  STL [R1+0x270], R3 ;  /* 0x0002700301007387 */ /* 0x0003e80000100800 */
[----:B0-----:R-:W3:Y:S04]  /*9910*/  LDL.LU R150, [R1+0x280] ;  /* 0x0002800001967983 */ /* 0x001ee80000300800 */
[----:B------:R0:W-:Y:S04]  /*9920*/  STL [R1+0x274], R2 ;  /* 0x0002740201007387 */ /* 0x0001e80000100800 */
[----:B------:R-:W4:Y:S04]  /*9930*/  LDL.LU R149, [R1+0x284] ;  /* 0x0002840001957983 */ /* 0x000f280000300800 */
[----:B------:R0:W-:Y:S04]  /*9940*/  STL [R1+0x278], R0 ;  /* 0x0002780001007387 */ /* 0x0001e80000100800 */
[----:B-1----:R-:W4:Y:S04]  /*9950*/  LDL.LU R148, [R1+0x288] ;  /* 0x0002880001947983 */ /* 0x002f280000300800 */
        /* <DEDUP_REMOVED lines=12> */
[----:B------:R-:W4:Y:S01]  /*9a20*/  LDL.LU R0, [R1+0x2bc] ;  /* 0x0002bc0001007983 */ /* 0x000f220000300800 */
[----:B--2---:R-:W-:-:S01]  /*9a30*/  FADD R151, R33, R151 ;  /* 0x0000009721977221 */ /* 0x004fc20000000000 */
[----:B---3--:R-:W-:-:S04]  /*9a40*/  FADD R150, R34, R150 ;  /* 0x0000009622967221 */ /* 0x008fc80000000000 */
[----:B------:R0:W-:Y:S01]  /*9a50*/  STL [R1+0x27c], R151 ;  /* 0x00027c9701007387 */ /* 0x0001e20000100800 */
[----:B----4-:R-:W-:-:S03]  /*9a60*/  FADD R149, R35, R149 ;  /* 0x0000009523957221 */ /* 0x010fc60000000000 */
[----:B------:R1:W-:Y:S01]  /*9a70*/  STL [R1+0x280], R150 ;  /* 0x0002809601007387 */ /* 0x0003e20000100800 */
[----:B------:R-:W-:-:S03]  /*9a80*/  FADD R148, R36, R148 ;  /* 0x0000009424947221 */ /* 0x000fc60000000000 */
        /* <DEDUP_REMOVED lines=24> */
[----:B0-----:R-:W4:Y:S01]  /*9c10*/  LDL.LU R151, [R1+0x2c0] ;  /* 0x0002c00001977983 */ /* 0x001f220000300800 */
[----:B------:R-:W-:-:S03]  /*9c20*/  FADD R0, R49, R0 ;  /* 0x0000000031007221 */ /* 0x000fc60000000000 */
[----:B------:R0:W-:Y:S04]  /*9c30*/  STL [R1+0x2b4], R3 ;  /* 0x0002b40301007387 */ /* 0x0001e80000100800 */
[----:B-1----:R-:W4:Y:S04]  /*9c40*/  LDL.LU R150, [R1+0x2c4] ;  /* 0x0002c40001967983 */ /* 0x002f280000300800 */
[----:B------:R1:W-:Y:S04]  /*9c50*/  STL [R1+0x2b8], R2 ;  /* 0x0002b80201007387 */ /* 0x0003e80000100800 */
[----:B--2---:R-:W2:Y:S04]  /*9c60*/  LDL.LU R149, [R1+0x2c8] ;  /* 0x0002c80001957983 */ /* 0x004ea80000300800 */
[----:B------:R1:W-:Y:S04]  /*9c70*/  STL [R1+0x2bc], R0 ;  /* 0x0002bc0001007387 */ /* 0x0003e80000100800 */
[----:B---3--:R-:W3:Y:S04]  /*9c80*/  LDL.LU R148, [R1+0x2cc] ;  /* 0x0002cc0001947983 */ /* 0x008ee80000300800 */
[----:B----4-:R-:W4:Y:S04]  /*9c90*/  LDL.LU R147, [R1+0x2d0] ;  /* 0x0002d00001937983 */ /* 0x010f280000300800 */
        /* <DEDUP_REMOVED lines=10> */
[----:B-1----:R-:W4:Y:S04]  /*9d40*/  LDL.LU R2, [R1+0x2fc] ;  /* 0x0002fc0001027983 */ /* 0x002f280000300800 */
[----:B------:R-:W4:Y:S01]  /*9d50*/  LDL.LU R0, [R1+0x300] ;  /* 0x0003000001007983 */ /* 0x000f220000300800 */
[----:B------:R-:W-:-:S01]  /*9d60*/  FADD R151, R50, R151 ;  /* 0x0000009732977221 */ /* 0x000fc20000000000 */
[----:B------:R-:W-:-:S04]  /*9d70*/  FADD R150, R51, R150 ;  /* 0x0000009633967221 */ /* 0x000fc80000000000 */
[----:B------:R0:W-:Y:S01]  /*9d80*/  STL [R1+0x2c0], R151 ;  /* 0x0002c09701007387 */ /* 0x0001e20000100800 */
[----:B--2---:R-:W-:-:S03]  /*9d90*/  FADD R149, R52, R149 ;  /* 0x0000009534957221 */ /* 0x004fc60000000000 */
[----:B------:R1:W-:Y:S01]  /*9da0*/  STL [R1+0x2c4], R150 ;  /* 0x0002c49601007387 */ /* 0x0003e20000100800 */
[----:B---3--:R-:W-:-:S03]  /*9db0*/  FADD R148, R53, R148 ;  /* 0x0000009435947221 */ /* 0x008fc60000000000 */
        /* <DEDUP_REMOVED lines=200> */
[----:B------:R-:W-:Y:S01]  /*aa40*/  STL [R1+0x3d0], R151 ;  /* 0x0003d09701007387 */ /* 0x000fe20000100800 */
[----:B--2---:R-:W-:-:S03]  /*aa50*/  FADD R149, R120, R149 ;  /* 0x0000009578957221 */ /* 0x004fc60000000000 */
[----:B------:R-:W-:Y:S01]  /*aa60*/  STL [R1+0x3d4], R150 ;  /* 0x0003d49601007387 */ /* 0x000fe20000100800 */
[----:B---3--:R-:W-:-:S03]  /*aa70*/  FADD R148, R121, R148 ;  /* 0x0000009479947221 */ /* 0x008fc60000000000 */
[----:B------:R-:W-:Y:S01]  /*aa80*/  STL [R1+0x3d8], R149 ;  /* 0x0003d89501007387 */ /* 0x000fe20000100800 */
[----:B----4-:R-:W-:-:S03]  /*aa90*/  FADD R147, R122, R147 ;  /* 0x000000937a937221 */ /* 0x010fc60000000000 */
[----:B------:R-:W-:Y:S01]  /*aaa0*/  STL [R1+0x3dc], R148 ;  /* 0x0003dc9401007387 */ /* 0x000fe20000100800 */
[----:B------:R-:W-:-:S03]  /*aab0*/  FADD R146, R123, R146 ;  /* 0x000000927b927221 */ /* 0x000fc60000000000 */
        /* <DEDUP_REMOVED lines=18> */
[----:B------:R0:W-:Y:S04]  /*abe0*/  STL [R1+0x404], R138 ;  /* 0x0004048a01007387 */ /* 0x0001e80000100800 */
[----:B0-----:R-:W2:Y:S04]  /*abf0*/  LDL.LU R138, [R1+0x414] ;  /* 0x00041400018a7983 */ /* 0x001ea80000300800 */
[----:B------:R-:W-:Y:S04]  /*ac00*/  STL [R1+0x408], R3 ;  /* 0x0004080301007387 */ /* 0x000fe80000100800 */
[----:B------:R-:W3:Y:S01]  /*ac10*/  LDL.LU R139, [R1+0x418] ;  /* 0x00041800018b7983 */ /* 0x000ee20000300800 */
[----:B------:R-:W-:-:S01]  /*ac20*/  FADD R2, R133, R2 ;  /* 0x0000000285027221 */ /* 0x000fc20000000000 */
[----:B------:R-:W-:-:S04]  /*ac30*/  FADD R0, R134, R0 ;  /* 0x0000000086007221 */ /* 0x000fc80000000000 */
[----:B------:R0:W-:Y:S04]  /*ac40*/  STL [R1+0x40c], R2 ;  /* 0x00040c0201007387 */ /* 0x0001e80000100800 */
        /* <DEDUP_REMOVED lines=16> */
[----:B--2---:R-:W-:-:S05]  /*ad50*/  FADD R138, R135, R138 ;  /* 0x0000008a878a7221 */ /* 0x004fca0000000000 */
[----:B------:R0:W-:Y:S01]  /*ad60*/  STL [R1+0x414], R138 ;  /* 0x0004148a01007387 */ /* 0x0001e20000100800 */
[----:B---3--:R-:W-:-:S03]  /*ad70*/  FADD R139, R136, R139 ;  /* 0x0000008b888b7221 */ /* 0x008fc60000000000 */
[----:B0-----:R-:W2:Y:S04]  /*ad80*/  LDL.LU R138, [R1+0x4ac] ;  /* 0x0004ac00018a7983 */ /* 0x001ea80000300800 */
[----:B------:R0:W-:Y:S04]  /*ad90*/  STL [R1+0x418], R139 ;  /* 0x0004188b01007387 */ /* 0x0001e80000100800 */
[----:B0-----:R-:W3:Y:S01]  /*ada0*/  LDL.LU R139, [R1+0x4a8] ;  /* 0x0004a800018b7983 */ /* 0x001ee20000300800 */
[----:B----4-:R-:W-:-:S05]  /*adb0*/  FADD R140, R137, R140 ;  /* 0x0000008c898c7221 */ /* 0x010fca0000000000 */
[----:B------:R0:W-:Y:S04]  /*adc0*/  STL [R1+0x41c], R140 ;  /* 0x00041c8c01007387 */ /* 0x0001e80000100800 */
[----:B0-----:R-:W4:Y:S01]  /*add0*/  LDL.LU R140, [R1+0x4a4] ;  /* 0x0004a400018c7983 */ /* 0x001f220000300800 */
        /* <DEDUP_REMOVED lines=35> */
[----:B0-----:R0:W5:Y:S01]  /*b010*/  LDL.LU R2, [R1+0x474] ;  /* 0x0004740001027983 */ /* 0x0011620000300800 */
[----:B------:R-:W-:Y:S01]  /*b020*/  UMOV UR6, URZ ;  /* 0x0000003f00067c82 */ /* 0x000fe20008000000 */
[----:B--2---:R-:W-:-:S05]  /*b030*/  FADD R0, R150, R0 ;  /* 0x0000000096007221 */ /* 0x004fca0000000000 */
[----:B------:R1:W-:Y:S01]  /*b040*/  STL [R1+0x450], R0 ;  /* 0x0004500001007387 */ /* 0x0003e20000100800 */
[----:B---3--:R-:W-:-:S03]  /*b050*/  FADD R3, R3, R151 ;  /* 0x0000009703037221 */ /* 0x008fc60000000000 */
[----:B-1----:R0:W5:Y:S04]  /*b060*/  LDL.LU R0, [R1+0x470] ;  /* 0x0004700001007983 */ /* 0x0021680000300800 */
[----:B------:R0:W-:Y:S02]  /*b070*/  STL [R1+0x454], R3 ;  /* 0x0004540301007387 */ /* 0x0001e40000100800 */
.L_x_25:
[----:B------:R-:W-:Y:S05]  /*b080*/  @!P1 BRA `(.L_x_26) ;  /* 0x0000000000049947 */ /* 0x000fea0003800000 */
[----:B------:R-:W-:Y:S01]  /*b090*/  BPT.TRAP 0x1 ;  /* 0x000000040000795c */ /* 0x000fe20000300000 */
.L_x_26:
[----:B------:R-:W-:Y:S02]  /*b0a0*/  UISETP.GT.U32.AND UP0, UPT, UR13, 0x1, UPT ;  /* 0x000000010d00788c */ /* 0x000fe4000bf04070 */
[----:B------:R-:W-:-:S04]  /*b0b0*/  ULEA UR8, UR25, UR11, 0x3 ;  /* 0x0000000b19087291 */ /* 0x000fc8000f8e183f */
[----:B------:R-:W-:Y:S01]  /*b0c0*/  UIADD3 UR8, UR8, 0x70, URZ ;  /* 0x0000007008087890 */ /* 0x000fe2000fffe03f */
[----:B------:R-:W-:-:S03]  /*b0d0*/  PLOP3.LUT P0, PT, PT, PT, UP0, 0x80, 0x0 ;  /* 0x000000000000781c */ /* 0x000fc60003f0f008 */
[----:B------:R-:W-:-:S09]  /*b0e0*/  UPRMT UR8, URZ, 0x654, UR8 ;  /* 0x000006543f087896 */ /* 0x000fd20008000008 */
[----:B------:R-:W-:Y:S01]  /*b0f0*/  SYNCS.ARRIVE.TRANS64.RED.A1T0 RZ, [UR8], RZ ;  /* 0x000000ffffff79a7 */ /* 0x000fe20008100408 */
[----:B------:R-:W-:Y:S05]  /*b100*/  @P0 BRA `(.L_x_27) ;  /* 0x0000000000040947 */ /* 0x000fea0003800000 */
[----:B------:R-:W-:Y:S01]  /*b110*/  BPT.TRAP 0x1 ;  /* 0x000000040000795c */ /* 0x000fe20000300000 */
.L_x_27:
[----:B------:R-:W-:Y:S01]  /*b120*/  UIADD3 UR14, UR14, 0x1, URZ ;  /* 0x000000010e0e7890 */ /* 0x000fe2000fffe03f */
[C---:B-----5:R-:W-:Y:S01]  /*b130*/  ISETP.GT.AND P0, PT, R2.reuse, 0x1, PT ;  /* 0x000000010200780c */ /* 0x060fe20003f04270 */
[----:B------:R-:W-:Y:S01]  /*b140*/  UIADD3 UR25, UR25, 0x1, URZ ;  /* 0x0000000119197890 */ /* 0x000fe2000fffe03f */
[----:B------:R-:W-:Y:S01]  /*b150*/  VIADD R2, R2, 0xffffffff ;  /* 0xffffffff02027836 */ /* 0x000fe20000000000 */
[----:B------:R-:W-:Y:S02]  /*b160*/  UISETP.NE.AND UP0, UPT, UR14, 0xe, UPT ;  /* 0x0000000e0e00788c */ /* 0x000fe4000bf05270 */
[----:B------:R-:W-:Y:S02]  /*b170*/  UISETP.NE.AND UP1, UPT, UR25, 0xe, UPT ;  /* 0x0000000e1900788c */ /* 0x000fe4000bf25270 */
[----:B------:R-:W-:Y:S02]  /*b180*/  USEL UR8, URZ, 0x1, UP0 ;  /* 0x000000013f087887 */ /* 0x000fe40008000000 */
[----:B------:R-:W-:-:S02]  /*b190*/  USEL UR14, UR14, URZ, UP0 ;  /* 0x0000003f0e0e7287 */ /* 0x000fc40008000000 */
[----:B------:R-:W-:Y:S02]  /*b1a0*/  USEL UR25, UR25, URZ, UP1 ;  /* 0x0000003f19197287 */ /* 0x000fe40008800000 */
[----:B------:R-:W-:Y:S01]  /*b1b0*/  LOP3.LUT R0, R0, UR8, RZ, 0x3c, !PT ;  /* 0x0000000800007c12 */ /* 0x000fe2000f8e3cff */
[----:B------:R-:W-:Y:S01]  /*b1c0*/  UMOV UR8, 0x1 ;  /* 0x0000000100087882 */ /* 0x000fe20000000000 */
[----:B------:R-:W-:Y:S08]  /*b1d0*/  @P0 BRA `(.L_x_28) ;  /* 0xffffffb000780947 */ /* 0x000ff0000383ffff */
.L_x_20:
[----:B------:R-:W-:-:S04]  /*b1e0*/  UISETP.NE.AND UP0, UPT, UR6, URZ, UPT ;  /* 0x0000003f0600728c */ /* 0x000fc8000bf05270 */
[----:B------:R-:W-:-:S06]  /*b1f0*/  USEL UR6, URZ, 0x1, !UP0 ;  /* 0x000000013f067887 */ /* 0x000fcc000c000000 */
[----:B------:R-:W-:-:S13]  /*b200*/  ISETP.NE.AND P0, PT, RZ, UR6, PT ;  /* 0x00000006ff007c0c */ /* 0x000fda000bf05270 */
[----:B------:R-:W-:Y:S05]  /*b210*/  @!P0 BRA `(.L_x_29) ;  /* 0x0000003800188947 */ /* 0x000fea0003800000 */
[----:B------:R4:W-:Y:S04]  /*b220*/  STL [R1+0x620], R43 ;  /* 0x0006202b01007387 */ /* 0x0009e80000100800 */
[----:B----4-:R-:W4:Y:S04]  /*b230*/  LDL.LU R43, [R1] ;  /* 0x00000000012b7983 */ /* 0x010f280000300800 */
[----:B------:R5:W-:Y:S04]  /*b240*/  STL [R1+0x61c], R44 ;  /* 0x00061c2c01007387 */ /* 0x000be80000100800 */
[----:B-----5:R-:W5:Y:S04]  /*b250*/  LDL.LU R44, [R1+0x4] ;  /* 0x00000400012c7983 */ /* 0x020f680000300800 */
[----:B------:R0:W-:Y:S04]  /*b260*/  STL [R1+0x618], R45 ;  /* 0x0006182d01007387 */ /* 0x0001e80000100800 */
[----:B0-----:R-:W2:Y:S04]  /*b270*/  LDL.LU R45, [R1+0x8] ;  /* 0x00000800012d7983 */ /* 0x001ea80000300800 */
[----:B------:R0:W-:Y:S04]  /*b280*/  STL [R1+0x614], R46 ;  /* 0x0006142e01007387 */ /* 0x0001e80000100800 */
[----:B0-----:R-:W3:Y:S04]  /*b290*/  LDL.LU R46, [R1+0xc] ;  /* 0x00000c00012e7983 */ /* 0x001ee80000300800 */
        /* <DEDUP_REMOVED lines=140> */
[----:B------:R-:W3:Y:S04]  /*bb60*/  LDL.LU R0, [R1+0x204] ;  /* 0x0002040001007983 */ /* 0x000ee80000300800 */
[----:B------:R-:W3:Y:S04]  /*bb70*/  LDL.LU R2, [R1+0x1b0] ;  /* 0x0001b00001027983 */ /* 0x000ee80000300800 */
[----:B------:R-:W3:Y:S04]  /*bb80*/  LDL.LU R3, [R1+0x208] ;  /* 0x0002080001037983 */ /* 0x000ee80000300800 */
        /* <DEDUP_REMOVED lines=65> */
[----:B0-----:R-:W3:Y:S01]  /*bfa0*/  LDL.LU R149, [R1+0x130] ;  /* 0x0001300001957983 */ /* 0x001ee20000300800 */
[----:B----4-:R-:W-:-:S03]  /*bfb0*/  FADD R4, R43, R4 ;  /* 0x000000042b047221 */ /* 0x010fc60000000000 */
[----:B------:R0:W-:Y:S01]  /*bfc0*/  STL [R1+0x474], R150 ;  /* 0x0004749601007387 */ /* 0x0001e20000100800 */
[----:B-----5:R-:W-:Y:S01]  /*bfd0*/  FADD R5, R44, R5 ;  /* 0x000000052c057221 */ /* 0x020fe20000000000 */
[----:B--2---:R-:W-:Y:S01]  /*bfe0*/  FADD R6, R45, R6 ;  /* 0x000000062d067221 */ /* 0x004fe20000000000 */
[----:B---3--:R-:W-:Y:S01]  /*bff0*/  FADD R7, R46, R7 ;  /* 0x000000072e077221 */ /* 0x008fe20000000000 */
[----:B------:R-:W-:Y:S01]  /*c000*/  FADD R8, R47, R8 ;  /* 0x000000082f087221 */ /* 0x000fe20000000000 */
[----:B0-----:R-:W2:Y:S04]  /*c010*/  LDL.LU R150, [R1+0x12c] ;  /* 0x00012c0001967983 */ /* 0x001ea80000300800 */
[----:B------:R0:W-:Y:S01]  /*c020*/  STL [R1+0x470], R151 ;  /* 0x0004709701007387 */ /* 0x0001e20000100800 */
[----:B------:R-:W-:Y:S01]  /*c030*/  FADD R9, R48, R9 ;  /* 0x0000000930097221 */ /* 0x000fe20000000000 */
[----:B------:R-:W-:Y:S01]  /*c040*/  FADD R10, R49, R10 ;  /* 0x0000000a310a7221 */ /* 0x000fe20000000000 */
[----:B------:R-:W-:Y:S01]  /*c050*/  FADD R11, R50, R11 ;  /* 0x0000000b320b7221 */ /* 0x000fe20000000000 */
[----:B0-----:R-:W3:Y:S04]  /*c060*/  LDL.LU R151, [R1+0x128] ;  /* 0x0001280001977983 */ /* 0x001ee80000300800 */
[----:B------:R-:W4:Y:S04]  /*c070*/  LDL.LU R43, [R1+0x620] ;  /* 0x00062000012b7983 */ /* 0x000f280000300800 */
[----:B------:R-:W5:Y:S04]  /*c080*/  LDL.LU R44, [R1+0x61c] ;  /* 0x00061c00012c7983 */ /* 0x000f680000300800 */
[----:B------:R-:W4:Y:S04]  /*c090*/  LDL.LU R45, [R1+0x618] ;  /* 0x00061800012d7983 */ /* 0x000f280000300800 */
[----:B------:R-:W5:Y:S01]  /*c0a0*/  LDL.LU R46, [R1+0x614] ;  /* 0x00061400012e7983 */ /* 0x000f620000300800 */
[----:B------:R-:W-:-:S03]  /*c0b0*/  FADD R12, R51, R12 ;  /* 0x0000000c330c7221 */ /* 0x000fc60000000000 */
[----:B------:R-:W4:Y:S01]  /*c0c0*/  LDL.LU R47, [R1+0x610] ;  /* 0x00061000012f7983 */ /* 0x000f220000300800 */
[----:B------:R-:W-:-:S03]  /*c0d0*/  FADD R13, R52, R13 ;  /* 0x0000000d340d7221 */ /* 0x000fc60000000000 */
        /* <DEDUP_REMOVED lines=134> */
[----:B------:R-:W4:Y:S04]  /*c940*/  LDL.LU R115, [R1+0x500] ;  /* 0x0005000001737983 */ /* 0x000f280000300800 */
[----:B------:R-:W4:Y:S01]  /*c950*/  LDL.LU R116, [R1+0x4fc] ;  /* 0x0004fc0001747983 */ /* 0x000f220000300800 */
[----:B------:R-:W-:Y:S01]  /*c960*/  FADD R3, R2, R3 ;  /* 0x0000000302037221 */ /* 0x000fe20000000000 */
[----:B------:R-:W-:Y:S01]  /*c970*/  FADD R237, R120, R237 ;  /* 0x000000ed78ed7221 */ /* 0x000fe20000000000 */
[----:B------:R-:W-:Y:S01]  /*c980*/  FADD R236, R121, R236 ;  /* 0x000000ec79ec7221 */ /* 0x000fe20000000000 */
[----:B------:R-:W5:Y:S01]  /*c990*/  LDL.LU R117, [R1+0x1b4] ;  /* 0x0001b40001757983 */ /* 0x000f620000300800 */
[----:B------:R-:W-:Y:S01]  /*c9a0*/  FADD R235, R122, R235 ;  /* 0x000000eb7aeb7221 */ /* 0x000fe20000000000 */
[----:B------:R-:W-:Y:S01]  /*c9b0*/  FADD R234, R123, R234 ;  /* 0x000000ea7bea7221 */ /* 0x000fe20000000000 */
[----:B------:R-:W-:Y:S01]  /*c9c0*/  FADD R233, R124, R233 ;  /* 0x000000e97ce97221 */ /* 0x000fe20000000000 */
[----:B------:R0:W-:Y:S01]  /*c9d0*/  STL [R1+0x200], R118 ;  /* 0x0002007601007387 */ /* 0x0001e20000100800 */
        /* <DEDUP_REMOVED lines=11> */
[----:B0-----:R-:W4:Y:S01]  /*ca90*/  LDL.LU R118, [R1+0x1b8] ;  /* 0x0001b80001767983 */ /* 0x001f220000300800 */
[----:B------:R-:W-:Y:S01]  /*caa0*/  FADD R217, R140, R217 ;  /* 0x000000d98cd97221 */ /* 0x000fe20000000000 */
[----:B------:R-:W-:Y:S01]  /*cab0*/  FADD R223, R134, R223 ;  /* 0x000000df86df7221 */ /* 0x000fe20000000000 */
[----:B------:R-:W-:Y:S01]  /*cac0*/  FADD R216, R141, R216 ;  /* 0x000000d88dd87221 */ /* 0x000fe20000000000 */
[----:B------:R0:W-:Y:S01]  /*cad0*/  STL [R1+0x208], R3 ;  /* 0x0002080301007387 */ /* 0x0001e20000100800 */
[----:B------:R-:W-:Y:S01]  /*cae0*/  FADD R222, R135, R222 ;  /* 0x000000de87de7221 */ /* 0x000fe20000000000 */
[----:B------:R-:W-:Y:S01]  /*caf0*/  FADD R215, R142, R215 ;  /* 0x000000d78ed77221 */ /* 0x000fe20000000000 */
[----:B------:R-:W-:Y:S01]  /*cb00*/  FADD R221, R136, R221 ;  /* 0x000000dd88dd7221 */ /* 0x000fe20000000000 */
[----:B-1----:R-:W4:Y:S01]  /*cb10*/  LDL.LU R0, [R1+0x210] ;  /* 0x0002100001007983 */ /* 0x002f220000300800 */
[----:B------:R-:W-:Y:S01]  /*cb20*/  FADD R214, R143, R214 ;  /* 0x000000d68fd67221 */ /* 0x000fe20000000000 */
[----:B------:R-:W-:Y:S01]  /*cb30*/  FADD R220, R137, R220 ;  /* 0x000000dc89dc7221 */ /* 0x000fe20000000000 */
[----:B------:R-:W-:Y:S01]  /*cb40*/  FADD R213, R144, R213 ;  /* 0x000000d590d57221 */ /* 0x000fe20000000000 */
[----:B------:R-:W4:Y:S01]  /*cb50*/  LDL.LU R119, [R1+0x1bc] ;  /* 0x0001bc0001777983 */ /* 0x000f220000300800 */
[----:B------:R-:W-:Y:S01]  /*cb60*/  FADD R219, R138, R219 ;  /* 0x000000db8adb7221 */ /* 0x000fe20000000000 */
[----:B------:R-:W-:Y:S01]  /*cb70*/  FADD R212, R145, R212 ;  /* 0x000000d491d47221 */ /* 0x000fe20000000000 */
[----:B------:R-:W-:Y:S01]  /*cb80*/  FADD R218, R139, R218 ;  /* 0x000000da8bda7221 */ /* 0x000fe20000000000 */
[----:B------:R-:W4:Y:S01]  /*cb90*/  LDL.LU R2, [R1+0x214] ;  /* 0x0002140001027983 */ /* 0x000f220000300800 */
[----:B------:R-:W-:Y:S01]  /*cba0*/  FADD R211, R146, R211 ;  /* 0x000000d392d37221 */ /* 0x000fe20000000000 */
[----:B---3--:R-:W-:Y:S01]  /*cbb0*/  FADD R206, R151, R206 ;  /* 0x000000ce97ce7221 */ /* 0x008fe20000000000 */
[----:B------:R-:W-:Y:S01]  /*cbc0*/  FADD R210, R147, R210 ;  /* 0x000000d293d27221 */ /* 0x000fe20000000000 */
[----:B------:R-:W3:Y:S01]  /*cbd0*/  LDL.LU R120, [R1+0x1c0] ;  /* 0x0001c00001787983 */ /* 0x000ee20000300800 */
[----:B--2---:R-:W-:Y:S01]  /*cbe0*/  FADD R207, R150, R207 ;  /* 0x000000cf96cf7221 */ /* 0x004fe20000000000 */
[----:B------:R-:W-:-:S02]  /*cbf0*/  FADD R209, R148, R209 ;  /* 0x000000d194d17221 */ /* 0x000fc40000000000 */
[----:B0-----:R-:W3:Y:S04]  /*cc00*/  LDL.LU R3, [R1+0x218] ;  /* 0x0002180001037983 */ /* 0x001ee80000300800 */
[----:B------:R-:W2:Y:S04]  /*cc10*/  LDL.LU R121, [R1+0x1c4] ;  /* 0x0001c40001797983 */ /* 0x000ea80000300800 */
        /* <DEDUP_REMOVED lines=28> */
[----:B------:R-:W2:Y:S01]  /*cde0*/  LDL.LU R148, [R1+0x254] ;  /* 0x0002540001947983 */ /* 0x000ea20000300800 */
[----:B-----5:R-:W-:-:S03]  /*cdf0*/  FADD R149, R117, R149 ;  /* 0x0000009575957221 */ /* 0x020fc60000000000 */
[----:B------:R-:W5:Y:S04]  /*ce00*/  LDL.LU R117, [R1+0x4f8] ;  /* 0x0004f80001757983 */ /* 0x000f680000300800 */
[----:B------:R0:W-:Y:S04]  /*ce10*/  STL [R1+0x20c], R149 ;  /* 0x00020c9501007387 */ /* 0x0001e80000100800 */
[----:B0-----:R-:W5:Y:S01]  /*ce20*/  LDL.LU R149, [R1+0x258] ;  /* 0x0002580001957983 */ /* 0x001f620000300800 */
[----:B----4-:R-:W-:-:S03]  /*ce30*/  FADD R0, R118, R0 ;  /* 0x0000000076007221 */ /* 0x010fc60000000000 */
[----:B------:R-:W4:Y:S01]  /*ce40*/  LDL.LU R118, [R1+0x4f4] ;  /* 0x0004f40001767983 */ /* 0x000f220000300800 */
[----:B------:R-:W-:-:S03]  /*ce50*/  FADD R2, R119, R2 ;  /* 0x0000000277027221 */ /* 0x000fc60000000000 */
[----:B------:R0:W-:Y:S01]  /*ce60*/  STL [R1+0x210], R0 ;  /* 0x0002100001007387 */ /* 0x0001e20000100800 */
[----:B---3--:R-:W-:-:S03]  /*ce70*/  FADD R3, R120, R3 ;  /* 0x0000000378037221 */ /* 0x008fc60000000000 */
[----:B0-----:R-:W3:Y:S04]  /*ce80*/  LDL.LU R0, [R1+0x25c] ;  /* 0x00025c0001007983 */ /* 0x001ee80000300800 */
[----:B------:R-:W4:Y:S01]  /*ce90*/  LDL.LU R119, [R1+0x4f0] ;  /* 0x0004f00001777983 */ /* 0x000f220000300800 */
[----:B--2---:R-:W-:-:S03]  /*cea0*/  FADD R122, R121, R122 ;  /* 0x0000007a797a7221 */ /* 0x004fc60000000000 */
[----:B------:R0:W-:Y:S01]  /*ceb0*/  STL [R1+0x214], R2 ;  /* 0x0002140201007387 */ /* 0x0001e20000100800 */
[----:B------:R-:W-:-:S03]  /*cec0*/  FADD R124, R123, R124 ;  /* 0x0000007c7b7c7221 */ /* 0x000fc60000000000 */
[----:B0-----:R-:W2:Y:S04]  /*ced0*/  LDL.LU R2, [R1+0x260] ;  /* 0x0002600001027983 */ /* 0x001ea80000300800 */
[----:B------:R-:W4:Y:S04]  /*cee0*/  LDL.LU R120, [R1+0x4ec] ;  /* 0x0004ec0001787983 */ /* 0x000f280000300800 */
[----:B------:R0:W-:Y:S01]  /*cef0*/  STL [R1+0x218], R3 ;  /* 0x0002180301007387 */ /* 0x0001e20000100800 */
[----:B------:R-:W-:Y:S01]  /*cf00*/  FADD R126, R125, R126 ;  /* 0x0000007e7d7e7221 */ /* 0x000fe20000000000 */
[----:B------:R-:W-:-:S02]  /*cf10*/  FADD R128, R127, R128 ;  /* 0x000000807f807221 */ /* 0x000fc40000000000 */
[----:B0-----:R-:W4:Y:S04]  /*cf20*/  LDL.LU R3, [R1+0x264] ;  /* 0x0002640001037983 */ /* 0x001f280000300800 */
[----:B------:R-:W4:Y:S04]  /*cf30*/  LDL.LU R121, [R1+0x4e8] ;  /* 0x0004e80001797983 */ /* 0x000f280000300800 */
[----:B------:R0:W-:Y:S01]  /*cf40*/  STL [R1+0x21c], R122 ;  /* 0x00021c7a01007387 */ /* 0x0001e20000100800 */
[----:B------:R-:W-:-:S03]  /*cf50*/  FADD R130, R129, R130 ;  /* 0x0000008281827221 */ /* 0x000fc60000000000 */
        /* <DEDUP_REMOVED lines=42> */
[----:B------:R0:W-:Y:S04]  /*d200*/  STL [R1+0x248], R145 ;  /* 0x0002489101007387 */ /* 0x0001e80000100800 */
[----:B0-----:R-:W4:Y:S04]  /*d210*/  LDL.LU R145, [R1+0x27c] ;  /* 0x00027c0001917983 */ /* 0x001f280000300800 */
[----:B------:R-:W4:Y:S04]  /*d220*/  LDL.LU R139, [R1+0x4a0] ;  /* 0x0004a000018b7983 */ /* 0x000f280000300800 */
[----:B------:R0:W-:Y:S04]  /*d230*/  STL [R1+0x24c], R146 ;  /* 0x00024c9201007387 */ /* 0x0001e80000100800 */
[----:B0-----:R-:W4:Y:S04]  /*d240*/  LDL.LU R146, [R1+0x280] ;  /* 0x0002800001927983 */ /* 0x001f280000300800 */
[----:B------:R0:W-:Y:S01]  /*d250*/  STL [R1+0x250], R147 ;  /* 0x0002509301007387 */ /* 0x0001e20000100800 */
[----:B-----5:R-:W-:-:S03]  /*d260*/  FADD R149, R24, R149 ;  /* 0x0000009518957221 */ /* 0x020fc60000000000 */
[----:B0-----:R-:W5:Y:S04]  /*d270*/  LDL.LU R147, [R1+0x284] ;  /* 0x0002840001937983 */ /* 0x001f680000300800 */
[----:B------:R0:W-:Y:S04]  /*d280*/  STL [R1+0x254], R148 ;  /* 0x0002549401007387 */ /* 0x0001e80000100800 */
[----:B0-----:R-:W5:Y:S04]  /*d290*/  LDL.LU R148, [R1+0x288] ;  /* 0x0002880001947983 */ /* 0x001f680000300800 */
[----:B------:R0:W-:Y:S04]  /*d2a0*/  STL [R1+0x258], R149 ;  /* 0x0002589501007387 */ /* 0x0001e80000100800 */
[----:B0-----:R-:W5:Y:S04]  /*d2b0*/  LDL.LU R149, [R1+0x28c] ;  /* 0x00028c0001957983 */ /* 0x001f680000300800 */
[----:B------:R-:W5:Y:S04]  /*d2c0*/  LDL.LU R150, [R1+0x290] ;  /* 0x0002900001967983 */ /* 0x000f680000300800 */
[----:B------:R-:W5:Y:S01]  /*d2d0*/  LDL.LU R151, [R1+0x294] ;  /* 0x0002940001977983 */ /* 0x000f620000300800 */
[----:B---3--:R-:W-:Y:S01]  /*d2e0*/  FADD R0, R25, R0 ;  /* 0x0000000019007221 */ /* 0x008fe20000000000 */
[----:B--2---:R-:W-:-:S04]  /*d2f0*/  FADD R2, R26, R2 ;  /* 0x000000021a027221 */ /* 0x004fc80000000000 */
[----:B------:R0:W-:Y:S01]  /*d300*/  STL [R1+0x25c], R0 ;  /* 0x00025c0001007387 */ /* 0x0001e20000100800 */
[----:B----4-:R-:W-:-:S03]  /*d310*/  FADD R3, R27, R3 ;  /* 0x000000031b037221 */ /* 0x010fc60000000000 */
[----:B------:R-:W2:Y:S04]  /*d320*/  LDL.LU R27, [R1+0x2c8] ;  /* 0x0002c800011b7983 */ /* 0x000ea80000300800 */
[----:B------:R1:W-:Y:S04]  /*d330*/  STL [R1+0x260], R2 ;  /* 0x0002600201007387 */ /* 0x0003e80000100800 */
[----:B------:R-:W3:Y:S04]  /*d340*/  LDL.LU R26, [R1+0x2cc] ;  /* 0x0002cc00011a7983 */ /* 0x000ee80000300800 */
[----:B------:R-:W4:Y:S04]  /*d350*/  LDL.LU R25, [R1+0x2d0] ;  /* 0x0002d00001197983 */ /* 0x000f280000300800 */
[----:B------:R1:W-:Y:S04]  /*d360*/  STL [R1+0x264], R3 ;  /* 0x0002640301007387 */ /* 0x0003e80000100800 */
[----:B------:R-:W4:Y:S04]  /*d370*/  LDL.LU R24, [R1+0x2d4] ;  /* 0x0002d40001187983 */ /* 0x000f280000300800 */
[----:B0-----:R-:W4:Y:S04]  /*d380*/  LDL.LU R0, [R1+0x2d8] ;  /* 0x0002d80001007983 */ /* 0x001f280000300800 */
[----:B-1----:R-:W4:Y:S04]  /*d390*/  LDL.LU R2, [R1+0x2dc] ;  /* 0x0002dc0001027983 */ /* 0x002f280000300800 */
[----:B------:R-:W4:Y:S01]  /*d3a0*/  LDL.LU R3, [R1+0x2e0] ;  /* 0x0002e00001037983 */ /* 0x000f220000300800 */
[----:B------:R-:W-:-:S05]  /*d3b0*/  FADD R140, R28, R140 ;  /* 0x0000008c1c8c7221 */ /* 0x000fca0000000000 */
[----:B------:R0:W-:Y:S04]  /*d3c0*/  STL [R1+0x268], R140 ;  /* 0x0002688c01007387 */ /* 0x0001e80000100800 */
[----:B0-----:R-:W4:Y:S01]  /*d3d0*/  LDL.LU R140, [R1+0x49c] ;  /* 0x00049c00018c7983 */ /* 0x001f220000300800 */
[----:B------:R-:W-:-:S03]  /*d3e0*/  FADD R141, R29, R141 ;  /* 0x0000008d1d8d7221 */ /* 0x000fc60000000000 */
[----:B------:R-:W4:Y:S04]  /*d3f0*/  LDL.LU R28, [R1+0x2c4] ;  /* 0x0002c400011c7983 */ /* 0x000f280000300800 */
        /* <DEDUP_REMOVED lines=20> */
[----:B------:R0:W-:Y:S01]  /*d540*/  STL [R1+0x280], R146 ;  /* 0x0002809201007387 */ /* 0x0001e20000100800 */
[----:B-----5:R-:W-:-:S03]  /*d550*/  FADD R147, R35, R147 ;  /* 0x0000009323937221 */ /* 0x020fc60000000000 */
[----:B0-----:R-:W5:Y:S04]  /*d560*/  LDL.LU R146, [R1+0x484] ;  /* 0x0004840001927983 */ /* 0x001f680000300800 */
[----:B------:R-:W5:Y:S04]  /*d570*/  LDL.LU R34, [R1+0x2ac] ;  /* 0x0002ac0001227983 */ /* 0x000f680000300800 */
[----:B------:R0:W-:Y:S01]  /*d580*/  STL [R1+0x284], R147 ;  /* 0x0002849301007387 */ /* 0x0001e20000100800 */
[----:B------:R-:W-:-:S03]  /*d590*/  FADD R148, R36, R148 ;  /* 0x0000009424947221 */ /* 0x000fc60000000000 */
[----:B0-----:R-:W5:Y:S04]  /*d5a0*/  LDL.LU R147, [R1+0x480] ;  /* 0x0004800001937983 */ /* 0x001f680000300800 */
[----:B------:R-:W5:Y:S01]  /*d5b0*/  LDL.LU R35, [R1+0x2a8] ;  /* 0x0002a80001237983 */ /* 0x000f620000300800 */
[----:B------:R-:W-:-:S03]  /*d5c0*/  FADD R149, R37, R149 ;  /* 0x0000009525957221 */ /* 0x000fc60000000000 */
[----:B------:R0:W-:Y:S01]  /*d5d0*/  STL [R1+0x288], R148 ;  /* 0x0002889401007387 */ /* 0x0001e20000100800 */
[----:B------:R-:W-:Y:S01]  /*d5e0*/  FADD R150, R38, R150 ;  /* 0x0000009626967221 */ /* 0x000fe20000000000 */
[----:B------:R-:W-:Y:S02]  /*d5f0*/  FADD R151, R39, R151 ;  /* 0x0000009727977221 */ /* 0x000fe40000000000 */
[----:B0-----:R-:W5:Y:S04]  /*d600*/  LDL.LU R148, [R1+0x47c] ;  /* 0x00047c0001947983 */ /* 0x001f680000300800 */
[----:B------:R-:W5:Y:S04]  /*d610*/  LDL.LU R36, [R1+0x2a4] ;  /* 0x0002a40001247983 */ /* 0x000f680000300800 */
[----:B------:R0:W-:Y:S04]  /*d620*/  STL [R1+0x28c], R149 ;  /* 0x00028c9501007387 */ /* 0x0001e80000100800 */
[----:B0-----:R-:W5:Y:S04]  /*d630*/  LDL.LU R149, [R1+0x478] ;  /* 0x0004780001957983 */ /* 0x001f680000300800 */
[----:B------:R-:W5:Y:S04]  /*d640*/  LDL.LU R37, [R1+0x2a0] ;  /* 0x0002a00001257983 */ /* 0x000f680000300800 */
[----:B------:R0:W-:Y:S04]  /*d650*/  STL [R1+0x290], R150 ;  /* 0x0002909601007387 */ /* 0x0001e80000100800 */
[----:B0-----:R-:W5:Y:S04]  /*d660*/  LDL.LU R150, [R1+0x474] ;  /* 0x0004740001967983 */ /* 0x001f680000300800 */
[----:B------:R-:W5:Y:S04]  /*d670*/  LDL.LU R38, [R1+0x29c] ;  /* 0x00029c0001267983 */ /* 0x000f680000300800 */
[----:B------:R0:W-:Y:S04]  /*d680*/  STL [R1+0x294], R151 ;  /* 0x0002949701007387 */ /* 0x0001e80000100800 */
[----:B0-----:R-:W5:Y:S04]  /*d690*/  LDL.LU R151, [R1+0x470] ;  /* 0x0004700001977983 */ /* 0x001f680000300800 */
[----:B------:R-:W5:Y:S01]  /*d6a0*/  LDL.LU R39, [R1+0x298] ;  /* 0x0002980001277983 */ /* 0x000f620000300800 */
[----:B--2---:R-:W-:Y:S01]  /*d6b0*/  FADD R27, R52, R27 ;  /* 0x0000001b341b7221 */ /* 0x004fe20000000000 */
[----:B---3--:R-:W-:Y:S01]  /*d6c0*/  FADD R26, R53, R26 ;  /* 0x0000001a351a7221 */ /* 0x008fe20000000000 */
[----:B----4-:R-:W-:Y:S01]  /*d6d0*/  FADD R25, R54, R25 ;  /* 0x0000001936197221 */ /* 0x010fe20000000000 */
[----:B------:R-:W-:Y:S01]  /*d6e0*/  FADD R24, R55, R24 ;  /* 0x0000001837187221 */ /* 0x000fe20000000000 */
        /* <DEDUP_REMOVED lines=9> */
[----:B-----5:R-:W-:Y:S01]  /*d780*/  FADD R34, R45, R34 ;  /* 0x000000222d227221 */ /* 0x020fe20000000000 */
[----:B------:R-:W-:Y:S01]  /*d790*/  FADD R35, R44, R35 ;  /* 0x000000232c237221 */ /* 0x000fe20000000000 */
[----:B------:R-:W-:Y:S01]  /*d7a0*/  FADD R36, R43, R36 ;  /* 0x000000242b247221 */ /* 0x000fe20000000000 */
[----:B------:R-:W-:Y:S01]  /*d7b0*/  FADD R37, R42, R37 ;  /* 0x000000252a257221 */ /* 0x000fe20000000000 */
[----:B------:R-:W-:Y:S01]  /*d7c0*/  FADD R38, R41, R38 ;  /* 0x0000002629267221 */ /* 0x000fe20000000000 */
[----:B------:R-:W-:-:S05]  /*d7d0*/  FADD R39, R40, R39 ;  /* 0x0000002728277221 */ /* 0x000fca0000000000 */
[----:B------:R0:W-:Y:S04]  /*d7e0*/  STL [R1+0x298], R39 ;  /* 0x0002982701007387 */ /* 0x0001e80000100800 */
        /* <DEDUP_REMOVED lines=15> */
[----:B------:R-:W5:Y:S04]  /*d8e0*/  LDL.LU R51, [R1+0x2e4] ;  /* 0x0002e40001337983 */ /* 0x000f680000300800 */
[----:B------:R5:W-:Y:S04]  /*d8f0*/  STL [R1+0x2d8], R0 ;  /* 0x0002d80001007387 */ /* 0x000be80000100800 */
[----:B------:R-:W5:Y:S04]  /*d900*/  LDL.LU R50, [R1+0x2e8] ;  /* 0x0002e80001327983 */ /* 0x000f680000300800 */
[----:B------:R5:W-:Y:S04]  /*d910*/  STL [R1+0x2dc], R2 ;  /* 0x0002dc0201007387 */ /* 0x000be80000100800 */
[----:B------:R-:W5:Y:S04]  /*d920*/  LDL.LU R49, [R1+0x2ec] ;  /* 0x0002ec0001317983 */ /* 0x000f680000300800 */
[----:B------:R5:W-:Y:S04]  /*d930*/  STL [R1+0x2e0], R3 ;  /* 0x0002e00301007387 */ /* 0x000be80000100800 */
[----:B------:R-:W5:Y:S04]  /*d940*/  LDL.LU R48, [R1+0x2f0] ;  /* 0x0002f00001307983 */ /* 0x000f680000300800 */
        /* <DEDUP_REMOVED lines=8> */
[----:B0-----:R-:W5:Y:S04]  /*d9d0*/  LDL.LU R39, [R1+0x314] ;  /* 0x0003140001277983 */ /* 0x001f680000300800 */
[----:B-1----:R-:W5:Y:S04]  /*d9e0*/  LDL.LU R38, [R1+0x318] ;  /* 0x0003180001267983 */ /* 0x002f680000300800 */
[----:B--2---:R-:W2:Y:S04]  /*d9f0*/  LDL.LU R37, [R1+0x31c] ;  /* 0x00031c0001257983 */ /* 0x004ea80000300800 */
[----:B---3--:R-:W3:Y:S04]  /*da00*/  LDL.LU R36, [R1+0x320] ;  /* 0x0003200001247983 */ /* 0x008ee80000300800 */
[----:B----4-:R-:W4:Y:S04]  /*da10*/  LDL.LU R35, [R1+0x324] ;  /* 0x0003240001237983 */ /* 0x010f280000300800 */
[----:B-----5:R-:W5:Y:S04]  /*da20*/  LDL.LU R34, [R1+0x328] ;  /* 0x0003280001227983 */ /* 0x020f680000300800 */
        /* <DEDUP_REMOVED lines=12> */
[----:B------:R-:W5:Y:S01]  /*daf0*/  LDL.LU R3, [R1+0x35c] ;  /* 0x00035c0001037983 */ /* 0x000f620000300800 */
[----:B------:R-:W-:Y:S01]  /*db00*/  FADD R51, R59, R51 ;  /* 0x000000333b337221 */ /* 0x000fe20000000000 */
[----:B------:R-:W-:-:S04]  /*db10*/  FADD R50, R60, R50 ;  /* 0x000000323c327221 */ /* 0x000fc80000000000 */
        /* <DEDUP_REMOVED lines=25> */
[----:B--2---:R-:W-:-:S03]  /*dcb0*/  FADD R37, R73, R37 ;  /* 0x0000002549257221 */ /* 0x004fc60000000000 */
[----:B------:R2:W-:Y:S01]  /*dcc0*/  STL [R1+0x318], R38 ;  /* 0x0003182601007387 */ /* 0x0005e20000100800 */
[----:B---3--:R-:W-:-:S03]  /*dcd0*/  FADD R36, R74, R36 ;  /* 0x000000244a247221 */ /* 0x008fc60000000000 */
[----:B------:R3:W-:Y:S01]  /*dce0*/  STL [R1+0x31c], R37 ;  /* 0x00031c2501007387 */ /* 0x0007e20000100800 */
[----:B----4-:R-:W-:-:S03]  /*dcf0*/  FADD R35, R75, R35 ;  /* 0x000000234b237221 */ /* 0x010fc60000000000 */
[----:B------:R4:W-:Y:S01]  /*dd00*/  STL [R1+0x320], R36 ;  /* 0x0003202401007387 */ /* 0x0009e20000100800 */
[----:B-----5:R-:W-:-:S03]  /*dd10*/  FADD R34, R76, R34 ;  /* 0x000000224c227221 */ /* 0x020fc60000000000 */
        /* <DEDUP_REMOVED lines=24> */
[----:B0-----:R-:W5:Y:S01]  /*dea0*/  LDL.LU R51, [R1+0x360] ;  /* 0x0003600001337983 */ /* 0x001f620000300800 */
[----:B------:R-:W-:-:S03]  /*deb0*/  FADD R3, R89, R3 ;  /* 0x0000000359037221 */ /* 0x000fc60000000000 */
[----:B------:R0:W-:Y:S04]  /*dec0*/  STL [R1+0x354], R0 ;  /* 0x0003540001007387 */ /* 0x0001e80000100800 */
[----:B-1----:R-:W5:Y:S04]  /*ded0*/  LDL.LU R50, [R1+0x364] ;  /* 0x0003640001327983 */ /* 0x002f680000300800 */
        /* <DEDUP_REMOVED lines=181> */
[----:B------:R-:W-:Y:S01]  /*ea30*/  FADD R2, R150, R2 ;  /* 0x0000000296027221 */ /* 0x000fe20000000000 */
[----:B------:R-:W-:-:S05]  /*ea40*/  FADD R3, R3, R151 ;  /* 0x0000009703037221 */ /* 0x000fca0000000000 */
[----:B------:R0:W-:Y:S04]  /*ea50*/  STL [R1+0x454], R3 ;  /* 0x0004540301007387 */ /* 0x0001e80000100800 */
[----:B------:R0:W-:Y:S04]  /*ea60*/  STL [R1+0x44c], R0 ;  /* 0x00044c0001007387 */ /* 0x0001e80000100800 */
[----:B------:R0:W-:Y:S02]  /*ea70*/  STL [R1+0x450], R2 ;  /* 0x0004500201007387 */ /* 0x0001e40000100800 */
.L_x_29:
[----:B0-----:R-:W0:Y:S02]  /*ea80*/  LDC R0, c[0x0][0x28c] ;  /* 0x0000a300ff007b82 */ /* 0x001e240000000800 */
[----:B0-----:R-:W-:-:S13]  /*ea90*/  ISETP.GE.AND P0, PT, R0, 0x1, PT ;  /* 0x000000010000780c */ /* 0x001fda0003f06270 */
[----:B------:R-:W-:Y:S05]  /*eaa0*/  @!P0 BRA `(.L_x_30) ;  /* 0x00000000004c8947 */ /* 0x000fea0003800000 */
[----:B------:R-:W-:-:S06]  /*eab0*/  UISETP.NE.AND UP0, UPT, UR24, 0x3, UPT ;  /* 0x000000031800788c */ /* 0x000fcc000bf05270 */
[----:B------:R-:W-:-:S13]  /*eac0*/  PLOP3.LUT P0, PT, PT, PT, UP0, 0x80, 0x0 ;  /* 0x000000000000781c */ /* 0x000fda0003f0f008 */
[----:B------:R-:W-:Y:S05]  /*ead0*/  @!P0 BRA `(.L_x_31) ;  /* 0x0000000000048947 */ /* 0x000fea0003800000 */
[----:B------:R-:W-:Y:S01]  /*eae0*/  BPT.TRAP 0x1 ;  /* 0x000000040000795c */ /* 0x000fe20000300000 */
.L_x_31:
[----:B------:R-:W-:-:S04]  /*eaf0*/  UISETP.LT.AND UP0, UPT, UR9, 0x1, UPT ;  /* 0x000000010900788c */ /* 0x000fc8000bf01270 */
[----:B------:R-:W-:Y:S02]  /*eb00*/  USEL UR8, UR9, 0x1, UP0 ;  /* 0x0000000109087887 */ /* 0x000fe40008000000 */
[----:B------:R-:W-:Y:S02]  /*eb10*/  UISETP.GT.U32.AND UP0, UPT, UR13, 0x1, UPT ;  /* 0x000000010d00788c */ /* 0x000fe4000bf04070 */
[----:B------:R-:W-:-:S04]  /*eb20*/  UIADD3 UR8, UR5, UR9, -UR8 ;  /* 0x0000000905087290 */ /* 0x000fc8000fffe808 */
[----:B------:R-:W-:Y:S01]  /*eb30*/  USHF.R.U32.HI UR6, URZ, 0x1, UR8 ;  /* 0x000000013f067899 */ /* 0x000fe20008011608 */
[----:B------:R-:W-:-:S03]  /*eb40*/  PLOP3.LUT P0, PT, PT, PT, UP0, 0x80, 0x0 ;  /* 0x000000000000781c */ /* 0x000fc60003f0f008 */
[----:B------:R-:W-:-:S04]  /*eb50*/  UIMAD.WIDE.U32 UR6, UR6, -0x6db6db6d, URZ ;  /* 0x92492493060678a5 */ /* 0x000fc8000f8e003f */
[----:B------:R-:W-:-:S04]  /*eb60*/  USHF.R.U32.HI UR6, URZ, 0x2, UR7 ;  /* 0x000000023f067899 */ /* 0x000fc80008011607 */
[----:B------:R-:W-:-:S04]  /*eb70*/  UIMAD UR8, UR6, -0xe, UR8 ;  /* 0xfffffff2060878a4 */ /* 0x000fc8000f8e0208 */
[----:B------:R-:W-:-:S04]  /*eb80*/  ULEA UR8, UR8, UR11, 0x3 ;  /* 0x0000000b08087291 */ /* 0x000fc8000f8e183f */
[----:B------:R-:W-:-:S04]  /*eb90*/  UIADD3 UR8, UR8, 0x70, URZ ;  /* 0x0000007008087890 */ /* 0x000fc8000fffe03f */
[----:B------:R-:W-:-:S09]  /*eba0*/  UPRMT UR8, URZ, 0x654, UR8 ;  /* 0x000006543f087896 */ /* 0x000fd20008000008 */
[----:B------:R-:W-:Y:S01]  /*ebb0*/  SYNCS.ARRIVE.TRANS64.RED.A1T0 RZ, [UR8], RZ ;  /* 0x000000ffffff79a7 */ /* 0x000fe20008100408 */
[----:B------:R-:W-:Y:S05]  /*ebc0*/  @P0 BRA `(.L_x_30) ;  /* 0x0000000000040947 */ /* 0x000fea0003800000 */
[----:B------:R-:W-:Y:S01]  /*ebd0*/  BPT.TRAP 0x1 ;  /* 0x000000040000795c */ /* 0x000fe20000300000 */
.L_x_30:
[----:B------:R-:W4:Y:S01]  /*ebe0*/  LDL.LU R26, [R1+0x464] ;  /* 0x00046400011a7983 */ /* 0x000f220000300800 */
[----:B------:R-:W0:Y:S01]  /*ebf0*/  LDC R3, c[0x0][0x288] ;  /* 0x0000a200ff037b82 */ /* 0x000e220000000800 */
[----:B------:R-:W5:Y:S01]  /*ec00*/  S2R R25, SR_TID.X ;  /* 0x0000000000197919 */ /* 0x000f620000002100 */
[----:B------:R-:W-:Y:S02]  /*ec10*/  UIADD3 UR11, UR9, UR5, URZ ;  /* 0x00000005090b7290 */ /* 0x000fe4000fffe03f */
[----:B------:R-:W-:Y:S01]  /*ec20*/  USHF.R.S32.HI UR12, URZ, 0x1f, UR10 ;  /* 0x0000001f3f0c7899 */ /* 0x000fe2000801140a */
[----:B------:R-:W2:Y:S01]  /*ec30*/  LDL.LU R24, [R1+0x460] ;  /* 0x0004600001187983 */ /* 0x000ea20000300800 */
[----:B------:R-:W-:Y:S01]  /*ec40*/  UISETP.GT.U32.AND UP0, UPT, UR11, 0xd, UPT ;  /* 0x0000000d0b00788c */ /* 0x000fe2000bf04070 */
[----:B------:R-:W-:Y:S01]  /*ec50*/  IMAD.MOV.U32 R39, RZ, RZ, -0x1 ;  /* 0xffffffffff277424 */ /* 0x000fe200078e00ff */
[----:B------:R-:W-:Y:S01]  /*ec60*/  ULDC UR6, c[0x0][0x284] ;  /* 0x0000a10000067ab9 */ /* 0x000fe20000000800 */
[----:B------:R-:W-:Y:S01]  /*ec70*/  ULDC.64 UR14, c[0x0][0x5d0] ;  /* 0x00017400000e7ab9 */ /* 0x000fe20000000a00 */
[----:B------:R-:W-:-:S02]  /*ec80*/  UISETP.LT.U32.AND UP0, UPT, UR9, 0xe, UP0 ;  /* 0x0000000e0900788c */ /* 0x000fc40008701070 */
[----:B------:R-:W-:Y:S02]  /*ec90*/  UIMAD UR5, UR12, UR14, URZ ;  /* 0x0000000e0c0572a4 */ /* 0x000fe4000f8e023f */
[----:B------:R-:W-:Y:S02]  /*eca0*/  UISETP.GE.U32.AND UP1, UPT, UR9, 0xe, UPT ;  /* 0x0000000e0900788c */ /* 0x000fe4000bf26070 */
[----:B------:R-:W-:Y:S02]  /*ecb0*/  UIMAD UR8, UR10, UR15, UR5 ;  /* 0x0000000f0a0872a4 */ /* 0x000fe4000f8e0205 */
[----:B------:R-:W-:-:S04]  /*ecc0*/  USEL UR5, URZ, 0x1, !UP0 ;  /* 0x000000013f057887 */ /* 0x000fc8000c000000 */
[----:B------:R-:W-:Y:S01]  /*ecd0*/  ULOP3.LUT UR4, UR4, UR5, URZ, 0x3c, !UPT ;  /* 0x0000000504047292 */ /* 0x000fe2000f8e3c3f */
[C---:B-----5:R-:W-:Y:S01]  /*ece0*/  LOP3.LUT R2, R25.reuse, 0x3, RZ, 0xc0, !PT ;  /* 0x0000000319027812 */ /* 0x060fe200078ec0ff */
[----:B------:R-:W-:Y:S01]  /*ecf0*/  IMAD.SHL.U32 R30, R25, 0x2, RZ ;  /* 0x00000002191e7824 */ /* 0x000fe200078e00ff */
[----:B------:R-:W-:-:S03]  /*ed00*/  SHF.R.U32.HI R32, RZ, 0x7, R25 ;  /* 0x00000007ff207819 */ /* 0x000fc60000011619 */
[----:B0-----:R-:W-:Y:S01]  /*ed10*/  IMAD R2, R2, -0x2, R3 ;  /* 0xfffffffe02027824 */ /* 0x001fe200078e0203 */
[----:B------:R-:W-:Y:S02]  /*ed20*/  LOP3.LUT R32, R32, 0x1, RZ, 0xc0, !PT ;  /* 0x0000000120207812 */ /* 0x000fe400078ec0ff */
[----:B------:R-:W-:-:S03]  /*ed30*/  LOP3.LUT R30, R30, 0x6, RZ, 0xc0, !PT ;  /* 0x000000061e1e7812 */ /* 0x000fc600078ec0ff */
[----:B------:R-:W-:Y:S02]  /*ed40*/  IMAD.SHL.U32 R33, R32, 0x40, RZ ;  /* 0x0000004020217824 */ /* 0x000fe400078e00ff */
[----:B----4-:R-:W-:-:S04]  /*ed50*/  IMAD.WIDE R34, R26, 0x100, RZ ;  /* 0x000001001a227825 */ /* 0x010fc800078e02ff */
[----:B--2---:R-:W-:Y:S01]  /*ed60*/  IMAD.SHL.U32 R0, R24, 0x100, RZ ;  /* 0x0000010018007824 */ /* 0x004fe200078e00ff */
[----:B------:R-:W-:Y:S01]  /*ed70*/  PRMT R30, R30, 0x6540, R24 ;  /* 0x000065401e1e7816 */ /* 0x000fe20000000018 */
[----:B------:R-:W-:-:S03]  /*ed80*/  IMAD.U32 R24, RZ, RZ, UR14 ;  /* 0x0000000eff187e24 */ /* 0x000fc6000f8e00ff */
[----:B------:R-:W-:Y:S01]  /*ed90*/  ISETP.GE.AND P0, PT, R0, R3, PT ;  /* 0x000000030000720c */ /* 0x000fe20003f06270 */
[----:B------:R-:W-:Y:S01]  /*eda0*/  IMAD.IADD R0, R2, 0x1, -R0 ;  /* 0x0000000102007824 */ /* 0x000fe200078e0a00 */
[----:B------:R-:W-:Y:S02]  /*edb0*/  SHF.R.U32.HI R2, RZ, 0x2, R25 ;  /* 0x00000002ff027819 */ /* 0x000fe40000011619 */
[----:B------:R-:W-:Y:S02]  /*edc0*/  LOP3.LUT R3, R25, 0x60, RZ, 0xc0, !PT ;  /* 0x0000006019037812 */ /* 0x000fe400078ec0ff */
[----:B------:R-:W-:Y:S02]  /*edd0*/  LOP3.LUT R2, R2, 0x7, RZ, 0xc0, !PT ;  /* 0x0000000702027812 */ /* 0x000fe400078ec0ff */
[----:B------:R-:W-:Y:S02]  /*ede0*/  SHF.R.U32.HI R3, RZ, 0x1, R3 ;  /* 0x00000001ff037819 */ /* 0x000fe40000011603 */
[----:B------:R-:W-:-:S02]  /*edf0*/  LOP3.LUT R33, R33, 0x40, R2, 0xe2, !PT ;  /* 0x0000004021217812 */ /* 0x000fc400078ee202 */
[----:B------:R-:W-:Y:S02]  /*ee00*/  IADD3 R2, RZ, -R3, -R2 ;  /* 0x80000003ff027210 */ /* 0x000fe40007ffe802 */
[----:B------:R-:W-:Y:S02]  /*ee10*/  SHF.R.S32.HI R31, RZ, 0x1f, R30 ;  /* 0x0000001fff1f7819 */ /* 0x000fe4000001141e */
[----:B------:R-:W-:Y:S01]  /*ee20*/  LOP3.LUT R33, R34, R33, R3, 0xfe, !PT ;  /* 0x0000002122217212 */ /* 0x000fe200078efe03 */
[----:B------:R-:W-:Y:S02]  /*ee30*/  IMAD R32, R32, -0x40, R2 ;  /* 0xffffffc020207824 */ /* 0x000fe400078e0202 */
[----:B------:R-:W-:Y:S02]  /*ee40*/  IMAD.SHL.U32 R2, R26, 0x100, RZ ;  /* 0x000001001a027824 */ /* 0x000fe400078e00ff */
[----:B------:R-:W-:-:S03]  /*ee50*/  IMAD.WIDE.U32 R24, R24, UR10, R30 ;  /* 0x0000000a18187c25 */ /* 0x000fc6000f8e001e */
[C---:B------:R-:W-:Y:S01]  /*ee60*/  IADD3 R32, -R2.reuse, UR6, R32 ;  /* 0x0000000602207c10 */ /* 0x040fe2000fffe120 */
[----:B------:R-:W-:Y:S01]  /*ee70*/  VIADD R25, R25, UR8 ;  /* 0x0000000819197c36 */ /* 0x000fe20008000000 */
[----:B------:R-:W-:Y:S01]  /*ee80*/  ISETP.GE.OR P0, PT, R2, UR6, P0 ;  /* 0x0000000602007c0c */ /* 0x000fe20008706670 */
[----:B------:R-:W-:-:S04]  /*ee90*/  USHF.R.U32.HI UR6, URZ, 0x1, UR11 ;  /* 0x000000013f067899 */ /* 0x000fc8000801160b */
[----:B------:R-:W-:-:S04]  /*eea0*/  UIMAD.WIDE.U32 UR6, UR6, -0x6db6db6d, URZ ;  /* 0x92492493060678a5 */ /* 0x000fc8000f8e003f */
[----:B------:R-:W-:-:S04]  /*eeb0*/  USHF.R.U32.HI UR6, URZ, 0x2, UR7 ;  /* 0x000000023f067899 */ /* 0x000fc80008011607 */
[----:B------:R-:W-:Y:S02]  /*eec0*/  UIMAD UR5, UR6, -0xe, UR11 ;  /* 0xfffffff2060578a4 */ /* 0x000fe4000f8e020b */
[----:B------:R-:W-:Y:S01]  /*eed0*/  @UP1 ULOP3.LUT UR4, UR4, 0x1, UR6, 0x78, !UPT ;  /* 0x0000000104041892 */ /* 0x000fe2000f8e7806 */
[----:B------:R-:W-:Y:S11]  /*eee0*/  @P0 BRA `(.L_x_32) ;  /* 0x0000012400bc0947 */ /* 0x000ff60003800000 */
[----:B------:R-:W0:Y:S01]  /*eef0*/  LDC.64 R26, c[0x0][0x5c8] ;  /* 0x00017200ff1a7b82 */ /* 0x000e220000000a00 */
[----:B------:R-:W-:Y:S01]  /*ef00*/  ULDC.64 UR6, c[0x0][0x5c0] ;  /* 0x0001700000067ab9 */ /* 0x000fe20000000a00 */
[----:B------:R-:W-:Y:S01]  /*ef10*/  BSSY B0, `(.L_x_32) ;  /* 0x000126c000007945 */ /* 0x000fe20003800000 */
[-C--:B0-----:R-:W-:Y:S01]  /*ef20*/  IMAD R2, R35, R26.reuse, RZ ;  /* 0x0000001a23027224 */ /* 0x081fe200078e02ff */
[----:B------:R-:W-:Y:S01]  /*ef30*/  SHF.L.U64.HI R36, R26, 0x3, R27 ;  /* 0x000000031a247819 */ /* 0x000fe2000001021b */
[----:B------:R-:W-:-:S04]  /*ef40*/  IMAD.WIDE.U32 R24, R33, R26, R24 ;  /* 0x0000001a21187225 */ /* 0x000fc800078e0018 */
[----:B------:R-:W-:Y:S01]  /*ef50*/  IMAD R2, R33, R27, R2 ;  /* 0x0000001b21027224 */ /* 0x000fe200078e0202 */
[C---:B------:R-:W-:Y:S01]  /*ef60*/  LEA R28, P2, R26.reuse, R24, 0x7 ;  /* 0x000000181a1c7211 */ /* 0x040fe200078438ff */
[----:B------:R-:W-:Y:S02]  /*ef70*/  IMAD.SHL.U32 R3, R26, 0x8, RZ ;  /* 0x000000081a037824 */ /* 0x000fe400078e00ff */
[----:B------:R-:W-:Y:S01]  /*ef80*/  IMAD.IADD R25, R25, 0x1, R2 ;  /* 0x0000000119197824 */ /* 0x000fe200078e0202 */
[C---:B------:R-:W-:Y:S02]  /*ef90*/  IADD3 R2, P5, R24.reuse, UR6, RZ ;  /* 0x0000000618027c10 */ /* 0x040fe4000ffbe0ff */
[----:B------:R-:W-:Y:S02]  /*efa0*/  IADD3 R24, P0, P1, R24, UR6, R3 ;  /* 0x0000000618187c10 */ /* 0x000fe4000f91e003 */
[----:B------:R-:W-:Y:S02]  /*efb0*/  LEA.HI.X R29, R26, R25, R27, 0x7, P2 ;  /* 0x000000191a1d7211 */ /* 0x000fe400010f3c1b */
[----:B------:R-:W-:-:S02]  /*efc0*/  IADD3 R26, P2, P3, R28, UR6, R3 ;  /* 0x000000061c1a7c10 */ /* 0x000fc4000fb5e003 */
[----:B------:R-:W-:Y:S02]  /*efd0*/  IADD3.X R3, R25, UR7, RZ, P5, !PT ;  /* 0x0000000719037c10 */ /* 0x000fe4000affe4ff */
[----:B------:R-:W-:Y:S02]  /*efe0*/  FSETP.NEU.AND P5, PT, RZ, UR23, PT ;  /* 0x00000017ff007c0b */ /* 0x000fe4000bfad000 */
[----:B------:R-:W-:Y:S02]  /*eff0*/  IADD3 R28, P6, R28, UR6, RZ ;  /* 0x000000061c1c7c10 */ /* 0x000fe4000ffde0ff */
[--C-:B------:R-:W-:Y:S02]  /*f000*/  IADD3.X R27, R29, UR7, R36.reuse, P2, P3 ;  /* 0x000000071d1b7c10 */ /* 0x100fe400097e6424 */
[----:B------:R-:W-:Y:S02]  /*f010*/  IADD3.X R25, R25, UR7, R36, P0, P1 ;  /* 0x0000000719197c10 */ /* 0x000fe400087e2424 */
[----:B------:R-:W-:-:S05]  /*f020*/  IADD3.X R29, R29, UR7, RZ, P6, !PT ;  /* 0x000000071d1d7c10 */ /* 0x000fca000b7fe4ff */
[----:B------:R-:W-:Y:S05]  /*f030*/  @!P5 BRA `(.L_x_33) ;  /* 0x000000d800fcd947 */ /* 0x000fea0003800000 */
[----:B------:R-:W-:Y:S01]  /*f040*/  ULDC.64 UR6, c[0x0][0x5b8] ;  /* 0x00016e0000067ab9 */ /* 0x000fe20000000a00 */
[----:B------:R-:W-:Y:S01]  /*f050*/  BSSY B1, `(.L_x_34) ;  /* 0x0000013000017945 */ /* 0x000fe20003800000 */
[----:B------:R-:W-:Y:S01]  /*f060*/  IMAD.U32 R36, RZ, RZ, UR6 ;  /* 0x00000006ff247e24 */ /* 0x000fe2000f8e00ff */
[----:B------:R-:W-:-:S03]  /*f070*/  UIMAD UR6, UR12, UR6, URZ ;  /* 0x000000060c0672a4 */ /* 0x000fc6000f8e023f */
[----:B------:R-:W-:Y:S01]  /*f080*/  IMAD.WIDE.U32 R30, R36, UR10, R30 ;  /* 0x0000000a241e7c25 */ /* 0x000fe2000f8e001e */
[----:B------:R-:W-:-:S03]  /*f090*/  UIMAD UR6, UR10, UR7, UR6 ;  /* 0x000000070a0672a4 */ /* 0x000fc6000f8e0206 */
[----:B------:R-:W-:Y:S01]  /*f0a0*/  IMAD.MOV.U32 R36, RZ, RZ, R30 ;  /* 0x000000ffff247224 */ /* 0x000fe200078e001e */
[----:B------:R-:W-:Y:S02]  /*f0b0*/  ULDC.64 UR10, c[0x0][0x5a8] ;  /* 0x00016a00000a7ab9 */ /* 0x000fe40000000a00 */
[----:B------:R-:W-:Y:S01]  /*f0c0*/  VIADD R37, R31, UR6 ;  /* 0x000000061f257c36 */ /* 0x000fe20008000000 */
[----:B------:R-:W-:Y:S02]  /*f0d0*/  ULDC.64 UR6, c[0x0][0x5b0] ;  /* 0x00016c0000067ab9 */ /* 0x000fe40000000a00 */
[----:B------:R-:W-:Y:S02]  /*f0e0*/  IMAD R38, R35, UR6, RZ ;  /* 0x0000000623267c24 */ /* 0x000fe4000f8e02ff */
[----:B------:R-:W-:-:S04]  /*f0f0*/  IMAD.WIDE.U32 R30, R33, UR6, R36 ;  /* 0x00000006211e7c25 */ /* 0x000fc8000f8e0024 */
[----:B------:R-:W-:Y:S01]  /*f100*/  IMAD R38, R33, UR7, R38 ;  /* 0x0000000721267c24 */ /* 0x000fe2000f8e0226 */
[----:B------:R-:W-:-:S04]  /*f110*/  IADD3 R30, P0, R30, UR10, RZ ;  /* 0x0000000a1e1e7c10 */ /* 0x000fc8000ff1e0ff */
[--C-:B------:R-:W-:Y:S02]  /*f120*/  IADD3.X R31, R31, UR11, R38.reuse, P0, !PT ;  /* 0x0000000b1f1f7c10 */ /* 0x100fe400087fe426 */
[----:B------:R-:W-:Y:S02]  /*f130*/  ISETP.GE.AND P0, PT, R32, 0x1, PT ;  /* 0x000000012000780c */ /* 0x000fe40003f06270 */
[----:B------:R-:W-:Y:S02]  /*f140*/  PRMT R38, RZ, 0x7610, R38 ;  /* 0x00007610ff267816 */ /* 0x000fe40000000026 */
[----:B------:R-:W-:-:S13]  /*f150*/  ISETP.LT.OR P1, PT, R0, 0x1, !P0 ;  /* 0x000000010000780c */ /* 0x000fda0004721670 */
[----:B------:R-:W-:Y:S05]  /*f160*/  @P1 BRA `(.L_x_35) ;  /* 0x0000000000041947 */ /* 0x000fea0003800000 */
[----:B------:R0:W5:Y:S02]  /*f170*/  LDG.E.U8 R38, desc[UR20][R30.64] ;  /* 0x000000141e267981 */ /* 0x000164000c1e1100 */
.L_x_35:
[----:B------:R-:W-:Y:S05]  /*f180*/  BSYNC B1 ;  /* 0x0000000000017941 */ /* 0x000fea0003800000 */
.L_x_34:
[----:B-----5:R-:W-:Y:S01]  /*f190*/  LOP3.LUT R38, R38, 0xff, RZ, 0xc0, !PT ;  /* 0x000000ff26267812 */ /* 0x020fe200078ec0ff */
[----:B------:R-:W-:Y:S03]  /*f1a0*/  BSSY B1, `(.L_x_36) ;  /* 0x000000b000017945 */ /* 0x000fe60003800000 */
[----:B------:R-:W-:-:S05]  /*f1b0*/  F2FP.F16.E5M2.UNPACK_B R38, R38 ;  /* 0x00000026ff26723e */ /* 0x000fca00020004ff */
[----:B------:R-:W-:-:S05]  /*f1c0*/  HADD2.F32 R38, -RZ, R38.H0_H0 ;  /* 0x20000026ff267230 */ /* 0x000fca0000004100 */
[----:B------:R-:W-:-:S04]  /*f1d0*/  FMUL R38, R38, UR23 ;  /* 0x0000001726267c20 */ /* 0x000fc80008400000 */
[----:B------:R-:W-:-:S05]  /*f1e0*/  FFMA R4, R4, UR22, R38 ;  /* 0x0000001604047c23 */ /* 0x000fca0008000026 */
[----:B------:R-:W-:-:S05]  /*f1f0*/  F2FP.SATFINITE.E5M2.F32.PACK_AB_MERGE_C R4, RZ, R4, RZ ;  /* 0x00000004ff04723e */ /* 0x000fca00048060ff */
[----:B------:R2:W-:Y:S01]  /*f200*/  @!P1 STG.E.U8 desc[UR20][R2.64], R4 ;  /* 0x0000000402009986 */ /* 0x0005e2000c101114 */
[----:B------:R-:W-:Y:S02]  /*f210*/  ISETP.LT.OR P1, PT, R0, 0x2, !P0 ;  /* 0x000000020000780c */ /* 0x000fe40004721670 */
[----:B--2---:R-:W-:-:S11]  /*f220*/  PRMT R4, RZ, 0x7610, R4 ;  /* 0x00007610ff047816 */ /* 0x004fd60000000004 */
[----:B------:R-:W-:Y:S05]  /*f230*/  @P1 BRA `(.L_x_37) ;  /* 0x0000000000041947 */ /* 0x000fea0003800000 */
[----:B------:R2:W5:Y:S02]  /*f240*/  LDG.E.U8 R4, desc[UR20][R30.64+0x1] ;  /* 0x000001141e047981 */ /* 0x000564000c1e1100 */
.L_x_37:
[----:B------:R-:W-:Y:S05]  /*f250*/  BSYNC B1 ;  /* 0x0000000000017941 */ /* 0x000fea0003800000 */
.L_x_36:
        /* <DEDUP_REMOVED lines=8> */
[----:B------:R-:W-:-:S05]  /*f2e0*/  IADD3 R4, P1, R33, 0x8, RZ ;  /* 0x0000000821047810 */ /* 0x000fca0007f3e0ff */
[----:B----4-:R-:W-:-:S04]  /*f2f0*/  IMAD.X R5, RZ, RZ, R35, P1 ;  /* 0x000000ffff057224 */ /* 0x010fc800008e0623 */
[----:B------:R-:W-:-:S04]  /*f300*/  IMAD R5, R5, UR6, RZ ;  /* 0x0000000605057c24 */ /* 0x000fc8000f8e02ff */
[C---:B------:R-:W-:Y:S02]  /*f310*/  IMAD R38, R4.reuse, UR7, R5 ;  /* 0x0000000704267c24 */ /* 0x040fe4000f8e0205 */
[----:B------:R-:W-:-:S03]  /*f320*/  IMAD.WIDE.U32 R4, R4, UR6, R36 ;  /* 0x0000000604047c25 */ /* 0x000fc6000f8e0024 */
[----:B------:R-:W-:-:S04]  /*f330*/  IADD3 R4, P1, R4, UR10, RZ ;  /* 0x0000000a04047c10 */ /* 0x000fc8000ff3e0ff */
[--C-:B------:R-:W-:Y:S02]  /*f340*/  IADD3.X R5, R5, UR11, R38.reuse, P1, !PT ;  /* 0x0000000b05057c10 */ /* 0x100fe40008ffe426 */
[----:B------:R-:W-:Y:S02]  /*f350*/  ISETP.GE.AND P1, PT, R32, 0x9, PT ;  /* 0x000000092000780c */ /* 0x000fe40003f26270 */
[----:B------:R-:W-:Y:S02]  /*f360*/  PRMT R38, RZ, 0x7610, R38 ;  /* 0x00007610ff267816 */ /* 0x000fe40000000026 */
[----:B------:R-:W-:-:S13]  /*f370*/  ISETP.LT.OR P2, PT, R0, 0x1, !P1 ;  /* 0x000000010000780c */ /* 0x000fda0004f41670 */
[----:B------:R-:W-:Y:S05]  /*f380*/  @P2 BRA `(.L_x_39) ;  /* 0x0000000000042947 */ /* 0x000fea0003800000 */
[----:B------:R4:W5:Y:S02]  /*f390*/  LDG.E.U8 R38, desc[UR20][R4.64] ;  /* 0x0000001404267981 */ /* 0x000964000c1e1100 */
.L_x_39:
[----:B------:R-:W-:Y:S05]  /*f3a0*/  BSYNC B1 ;  /* 0x0000000000017941 */ /* 0x000fea0003800000 */
.L_x_38:
        /* <DEDUP_REMOVED lines=9> */
[----:B0-----:R-:W-:-:S11]  /*f440*/  PRMT R6, RZ, 0x7610, R6 ;  /* 0x00007610ff067816 */ /* 0x001fd60000000006 */
[----:B------:R-:W-:Y:S05]  /*f450*/  @P2 BRA `(.L_x_41) ;  /* 0x0000000000042947 */ /* 0x000fea0003800000 */
[----:B------:R0:W5:Y:S02]  /*f460*/  LDG.E.U8 R6, desc[UR20][R4.64+0x1] ;  /* 0x0000011404067981 */ /* 0x000164000c1e1100 */
.L_x_41:
[----:B------:R-:W-:Y:S05]  /*f470*/  BSYNC B1 ;  /* 0x0000000000017941 */ /* 0x000fea0003800000 */
.L_x_40:
[----:B-----5:R-:W-:Y:S01]  /*f480*/  LOP3.LUT R6, R6, 0xff, RZ, 0xc0, !PT ;  /* 0x000000ff06067812 */ /* 0x020fe200078ec0ff */
[----:B------:R-:W-:Y:S01]  /*f490*/  BSSY B1, `(.L_x_42) ;  /* 0x000000b000017945 */ /* 0x000fe20003800000 */
[----:B------:R-:W-:Y:S02]  /*f4a0*/  ISETP.LT.OR P3, PT, R0, 0x9, !P0 ;  /* 0x000000090000780c */ /* 0x000fe40004761670 */
[----:B------:R-:W-:-:S05]  /*f4b0*/  F2FP.F16.E5M2.UNPACK_B R6, R6 ;  /* 0x00000006ff06723e */ /* 0x000fca00020004ff */
[----:B------:R-:W-:-:S05]  /*f4c0*/  HADD2.F32 R6, -RZ, R6.H0_H0 ;  /* 0x20000006ff067230 */ /* 0x000fca0000004100 */
[----:B------:R-:W-:-:S04]  /*f4d0*/  FMUL R6, R6, UR23 ;  /* 0x0000001706067c20 */ /* 0x000fc80008400000 */
[--C-:B------:R-:W-:Y:S01]  /*f4e0*/  FFMA R7, R7, UR22, R6.reuse ;  /* 0x0000001607077c23 */ /* 0x100fe20008000006 */
[----:B------:R-:W-:-:S04]  /*f4f0*/  PRMT R6, RZ, 0x7610, R6 ;  /* 0x00007610ff067816 */ /* 0x000fc80000000006 */
[----:B------:R-:W-:-:S05]  /*f500*/  F2FP.SATFINITE.E5M2.F32.PACK_AB_MERGE_C R7, RZ, R7, RZ ;  /* 0x00000007ff07723e */ /* 0x000fca00048060ff */
[----:B------:R0:W-:Y:S01]  /*f510*/  @!P2 STG.E.U8 desc[UR20][R24.64+0x1], R7 ;  /* 0x000001071800a986 */ /* 0x0001e2000c101114 */
[----:B------:R-:W-:Y:S05]  /*f520*/  @P3 BRA `(.L_x_43) ;  /* 0x0000000000043947 */ /* 0x000fea0003800000 */
[----:B------:R0:W5:Y:S02]  /*f530*/  LDG.E.U8 R6, desc[UR20][R30.64+0x8] ;  /* 0x000008141e067981 */ /* 0x000164000c1e1100 */
.L_x_43:
[----:B------:R-:W-:Y:S05]  /*f540*/  BSYNC B1 ;  /* 0x0000000000017941 */ /* 0x000fea0003800000 */
.L_x_42:
        /* <DEDUP_REMOVED lines=12> */
.L_x_45:
[----:B------:R-:W-:Y:S05]  /*f610*/  BSYNC B1 ;  /* 0x0000000000017941 */ /* 0x000fea0003800000 */
.L_x_44:
        /* <DEDUP_REMOVED lines=12> */
.L_x_47:
[----:B------:R-:W-:Y:S05]  /*f6e0*/  BSYNC B1 ;  /* 0x0000000000017941 */ /* 0x000fea0003800000 */
.L_x_46:
        /* <DEDUP_REMOVED lines=12> */
.L_x_49:
[----:B------:R-:W-:Y:S05]  /*f7b0*/  BSYNC B1 ;  /* 0x0000000000017941 */ /* 0x000fea0003800000 */
.L_x_48:
        /* <DEDUP_REMOVED lines=12> */
.L_x_51:
[----:B------:R-:W-:Y:S05]  /*f880*/  BSYNC B1 ;  /* 0x0000000000017941 */ /* 0x000fea0003800000 */
.L_x_50:
        /* <DEDUP_REMOVED lines=12> */
.L_x_53:
[----:B------:R-:W-:Y:S05]  /*f950*/  BSYNC B1 ;  /* 0x0000000000017941 */ /* 0x000fea0003800000 */
.L_x_52:
        /* <DEDUP_REMOVED lines=12> */
.L_x_55:
[----:B------:R-:W-:Y:S05]  /*fa20*/  BSYNC B1 ;  /* 0x0000000000017941 */ /* 0x000fea0003800000 */
.L_x_54:
        /* <DEDUP_REMOVED lines=12> */
.L_x_57:
[----:B------:R-:W-:Y:S05]  /*faf0*/  BSYNC B1 ;  /* 0x0000000000017941 */ /* 0x000fea0003800000 */
.L_x_56:
        /* <DEDUP_REMOVED lines=12> */
.L_x_59:
[----:B------:R-:W-:Y:S05]  /*fbc0*/  BSYNC B1 ;  /* 0x0000000000017941 */ /* 0x000fea0003800000 */
.L_x_58:
        /* <DEDUP_REMOVED lines=12> */
.L_x_61:
[----:B------:R-:W-:Y:S05]  /*fc90*/  BSYNC B1 ;  /* 0x0000000000017941 */ /* 0x000fea0003800000 */
.L_x_60:
        /* <DEDUP_REMOVED lines=12> */
.L_x_63:
[----:B------:R-:W-:Y:S05]  /*fd60*/  BSYNC B1 ;  /* 0x0000000000017941 */ /* 0x000fea0003800000 */
.L_x_62:
        /* <DEDUP_REMOVED lines=12> */
.L_x_65:
[----:B------:R-:W-:Y:S05]  /*fe30*/  BSYNC B1 ;  /* 0x0000000000017941 */ /* 0x000fea0003800000 */
.L_x_64:
        /* <DEDUP_REMOVED lines=12> */
.L_x_67:
[----:B------:R-:W-:Y:S05]  /*ff00*/  BSYNC B1 ;  /* 0x0000000000017941 */ /* 0x000fea0003800000 */
.L_x_66:
        /* <DEDUP_REMOVED lines=12> */
.L_x_69:
[----:B------:R-:W-:Y:S05]  /*ffd0*/  BSYNC B1 ;  /* 0x0000000000017941 */ /* 0x000fea0003800000 */
.L_x_68:
        /* <DEDUP_REMOVED lines=12> */
.L_x_71:
[----:B------:R-:W-:Y:S05]  /*100a0*/  BSYNC B1 ;  /* 0x0000000000017941 */ /* 0x000fea0003800000 */
.L_x_70:
        /* <DEDUP_REMOVED lines=12> */
.L_x_73:
[----:B------:R-:W-:Y:S05]  /*10170*/  BSYNC B1 ;  /* 0x0000000000017941 */ /* 0x000fea0003800000 */
.L_x_72:
        /* <DEDUP_REMOVED lines=12> */
.L_x_75:
[----:B------:R-:W-:Y:S05]  /*10240*/  BSYNC B1 ;  /* 0x0000000000017941 */ /* 0x000fea0003800000 */
.L_x_74:
        /* <DEDUP_REMOVED lines=12> */
.L_x_77:
[----:B------:R-:W-:Y:S05]  /*10310*/  BSYNC B1 ;  /* 0x0000000000017941 */ /* 0x000fea0003800000 */
.L_x_76:
        /* <DEDUP_REMOVED lines=12> */
.L_x_79:
[----:B------:R-:W-:Y:S05]  /*103e0*/  BSYNC B1 ;  /* 0x0000000000017941 */ /* 0x000fea0003800000 */
.L_x_78:
        /* <DEDUP_REMOVED lines=12> */
.L_x_81:
[----:B------:R-:W-:Y:S05]  /*104b0*/  BSYNC B1 ;  /* 0x0000000000017941 */ /* 0x000fea0003800000 */
.L_x_80:
        /* <DEDUP_REMOVED lines=12> */
.L_x_83:
[----:B------:R-:W-:Y:S05]  /*10580*/  BSYNC B1 ;  /* 0x0000000000017941 */ /* 0x000fea0003800000 */
.L_x_82:
        /* <DEDUP_REMOVED lines=12> */
.L_x_85:
[----:B------:R-:W-:Y:S05]  /*10650*/  BSYNC B1 ;  /* 0x0000000000017941 */ /* 0x000fea0003800000 */
.L_x_84:
        /* <DEDUP_REMOVED lines=12> */
.L_x_87:
[----:B------:R-:W-:Y:S05]  /*10720*/  BSYNC B1 ;  /* 0x0000000000017941 */ /* 0x000fea0003800000 */
.L_x_86:
        /* <DEDUP_REMOVED lines=12> */
.L_x_89:
[----:B------:R-:W-:Y:S05]  /*107f0*/  BSYNC B1 ;  /* 0x0000000000017941 */ /* 0x000fea0003800000 */
.L_x_88:
        /* <DEDUP_REMOVED lines=12> */
.L_x_91:
[----:B------:R-:W-:Y:S05]  /*108c0*/  BSYNC B1 ;  /* 0x0000000000017941 */ /* 0x000fea0003800000 */
.L_x_90:
        /* <DEDUP_REMOVED lines=12> */
.L_x_93:
[----:B------:R-:W-:Y:S05]  /*10990*/  BSYNC B1 ;  /* 0x0000000000017941 */ /* 0x000fea0003800000 */
.L_x_92:
        /* <DEDUP_REMOVED lines=12> */
.L_x_95:
[----:B------:R-:W-:Y:S05]  /*10a60*/  BSYNC B1 ;  /* 0x0000000000017941 */ /* 0x000fea0003800000 */
.L_x_94:
        /* <DEDUP_REMOVED lines=12> */
.L_x_97:
[----:B------:R-:W-:Y:S05]  /*10b30*/  BSYNC B1 ;  /* 0x0000000000017941 */ /* 0x000fea0003800000 */
.L_x_96:
        /* <DEDUP_REMOVED lines=12> */
.L_x_99:
[----:B------:R-:W-:Y:S05]  /*10c00*/  BSYNC B1 ;  /* 0x0000000000017941 */ /* 0x000fea0003800000 */
.L_x_98:
        /* <DEDUP_REMOVED lines=12> */
.L_x_101:
[----:B------:R-:W-:Y:S05]  /*10cd0*/  BSYNC B1 ;  /* 0x0000000000017941 */ /* 0x000fea0003800000 */
.L_x_100:
        /* <DEDUP_REMOVED lines=12> */
.L_x_103:
[----:B------:R-:W-:Y:S05]  /*10da0*/  BSYNC B1 ;  /* 0x0000000000017941 */ /* 0x000fea0003800000 */
.L_x_102:
        /* <DEDUP_REMOVED lines=12> */
.L_x_105:
[----:B------:R-:W-:Y:S05]  /*10e70*/  BSYNC B1 ;  /* 0x0000000000017941 */ /* 0x000fea0003800000 */
.L_x_104:
        /* <DEDUP_REMOVED lines=12> */
.L_x_107:
[----:B------:R-:W-:Y:S05]  /*10f40*/  BSYNC B1 ;  /* 0x0000000000017941 */ /* 0x000fea0003800000 */
.L_x_106:
        /* <DEDUP_REMOVED lines=12> */
.L_x_109:
[----:B------:R-:W-:Y:S05]  /*11010*/  BSYNC B1 ;  /* 0x0000000000017941 */ /* 0x000fea0003800000 */
.L_x_108:
        /* <DEDUP_REMOVED lines=12> */
.L_x_111:
[----:B------:R-:W-:Y:S05]  /*110e0*/  BSYNC B1 ;  /* 0x0000000000017941 */ /* 0x000fea0003800000 */
.L_x_110:
        /* <DEDUP_REMOVED lines=12> */
.L_x_113:
[----:B------:R-:W-:Y:S05]  /*111b0*/  BSYNC B1 ;  /* 0x0000000000017941 */ /* 0x000fea0003800000 */
.L_x_112:
        /* <DEDUP_REMOVED lines=12> */
.L_x_115:
[----:B------:R-:W-:Y:S05]  /*11280*/  BSYNC B1 ;  /* 0x0000000000017941 */ /* 0x000fea0003800000 */
.L_x_114:
[----:B-----5:R-:W-:Y:S01]  /*11290*/  LOP3.LUT R6, R6, 0xff, RZ, 0xc0, !PT ;  /* 0x000000ff06067812 */ /* 0x020fe200078ec0ff */
[----:B------:R-:W-:Y:S01]  /*112a0*/  BSSY B1, `(.L_x_116) ;  /* 0x000000b000017945 */ /* 0x000fe20003800000 */
[----:B------:R-:W-:Y:S02]  /*112b0*/  ISETP.LT.OR P2, PT, R0, 0x52, !P0 ;  /* 0x000000520000780c */ /* 0x000fe40004741670 */
[----:B------:R-:W-:-:S05]  /*112c0*/  F2FP.F16.E5M2.UNPACK_B R6, R6 ;  /* 0x00000006ff06723e */ /* 0x000fca00020004ff */
[----:B------:R-:W-:-:S05]  /*112d0*/  HADD2.F32 R6, -RZ, R6.H0_H0 ;  /* 0x20000006ff067230 */ /* 0x000fca0000004100 */
[----:B------:R-:W-:-:S04]  /*112e0*/  FMUL R6, R6, UR23 ;  /* 0x0000001706067c20 */ /* 0x000fc80008400000 */
[----:B------:R-:W-:-:S05]  /*112f0*/  FFMA R6, R172, UR22, R6 ;  /* 0x00000016ac067c23 */ /* 0x000fca0008000006 */
[----:B0-----:R-:W-:Y:S02]  /*11300*/  F2FP.SATFINITE.E5M2.F32.PACK_AB_MERGE_C R7, RZ, R6, RZ ;  /* 0x00000006ff07723e */ /* 0x001fe400048060ff */
[----:B------:R-:W-:-:S03]  /*11310*/  PRMT R6, RZ, 0x7610, R6 ;  /* 0x00007610ff067816 */ /* 0x000fc60000000006 */
[----:B------:R0:W-:Y:S01]  /*11320*/  @!P3 STG.E.U8 desc[UR20][R2.64+0x50], R7 ;  /* 0x000050070200b986 */ /* 0x0001e2000c101114 */
[----:B------:R-:W-:Y:S05]  /*11330*/  @P2 BRA `(.L_x_117) ;  /* 0x0000000000042947 */ /* 0x000fea0003800000 */
[----:B------:R0:W5:Y:S02]  /*11340*/  LDG.E.U8 R6, desc[UR20][R30.64+0x51] ;  /* 0x000051141e067981 */ /* 0x000164000c1e1100 */
.L_x_117:
[----:B------:R-:W-:Y:S05]  /*11350*/  BSYNC B1 ;  /* 0x0000000000017941 */ /* 0x000fea0003800000 */
.L_x_116:
        /* <DEDUP_REMOVED lines=12> */
.L_x_119:
[----:B------:R-:W-:Y:S05]  /*11420*/  BSYNC B1 ;  /* 0x0000000000017941 */ /* 0x000fea0003800000 */
.L_x_118:
        /* <DEDUP_REMOVED lines=12> */
.L_x_121:
[----:B------:R-:W-:Y:S05]  /*114f0*/  BSYNC B1 ;  /* 0x0000000000017941 */ /* 0x000fea0003800000 */
.L_x_120:
        /* <DEDUP_REMOVED lines=12> */
.L_x_123:
[----:B------:R-:W-:Y:S05]  /*115c0*/  BSYNC B1 ;  /* 0x0000000000017941 */ /* 0x000fea0003800000 */
.L_x_122:
[----:B-----5:R-:W-:Y:S01]  /*115d0*/  LOP3.LUT R6, R6, 0xff, RZ, 0xc0, !PT ;  /* 0x000000ff06067812 */ /* 0x020fe200078ec0ff */
[----:B------:R-:W-:Y:S01]  /*115e0*/  BSSY B1, `(.L_x_124) ;  /* 0x000000b000017945 */ /* 0x000fe20003800000 */
[----:B------:R-:W-:Y:S02]  /*115f0*/  ISETP.LT.OR P2, PT, R0, 0x5a, !P0 ;  /* 0x0000005a0000780c */ /* 0x000fe40004741670 */
[----:B------:R-:W-:-:S05]  /*11600*/  F2FP.F16.E5M2.UNPACK_B R6, R6 ;  /* 0x00000006ff06723e */ /* 0x000fca00020004ff */
[----:B------:R-:W-:-:S05]  /*11610*/  HADD2.F32 R6, -RZ, R6.H0_H0 ;  /* 0x20000006ff067230 */ /* 0x000fca0000004100 */
[----:B0-----:R-:W-:Y:S01]  /*11620*/  FMUL R7, R6, UR23 ;  /* 0x0000001706077c20 */ /* 0x001fe20008400000 */
[----:B------:R-:W-:-:S03]  /*11630*/  PRMT R6, RZ, 0x7610, R6 ;  /* 0x00007610ff067816 */ /* 0x000fc60000000006 */
[----:B------:R-:W-:-:S05]  /*11640*/  FFMA R7, R176, UR22, R7 ;  /* 0x00000016b0077c23 */ /* 0x000fca0008000007 */
[----:B------:R-:W-:-:S05]  /*11650*/  F2FP.SATFINITE.E5M2.F32.PACK_AB_MERGE_C R7, RZ, R7, RZ ;  /* 0x00000007ff07723e */ /* 0x000fca00048060ff */
[----:B------:R0:W-:Y:S01]  /*11660*/  @!P3 STG.E.U8 desc[UR20][R2.64+0x58], R7 ;  /* 0x000058070200b986 */ /* 0x0001e2000c101114 */
[----:B------:R-:W-:Y:S05]  /*11670*/  @P2 BRA `(.L_x_125) ;  /* 0x0000000000042947 */ /* 0x000fea0003800000 */
[----:B------:R0:W5:Y:S02]  /*11680*/  LDG.E.U8 R6, desc[UR20][R30.64+0x59] ;  /* 0x000059141e067981 */ /* 0x000164000c1e1100 */
.L_x_125:
[----:B------:R-:W-:Y:S05]  /*11690*/  BSYNC B1 ;  /* 0x0000000000017941 */ /* 0x000fea0003800000 */
.L_x_124:
        /* <DEDUP_REMOVED lines=12> */
.L_x_127:
[----:B------:R-:W-:Y:S05]  /*11760*/  BSYNC B1 ;  /* 0x0000000000017941 */ /* 0x000fea0003800000 */
.L_x_126:
        /* <DEDUP_REMOVED lines=12> */
.L_x_129:
[----:B------:R-:W-:Y:S05]  /*11830*/  BSYNC B1 ;  /* 0x0000000000017941 */ /* 0x000fea0003800000 */
.L_x_128:
        /* <DEDUP_REMOVED lines=12> */
.L_x_131:
[----:B------:R-:W-:Y:S05]  /*11900*/  BSYNC B1 ;  /* 0x0000000000017941 */ /* 0x000fea0003800000 */
.L_x_130:
        /* <DEDUP_REMOVED lines=12> */
.L_x_133:
[----:B------:R-:W-:Y:S05]  /*119d0*/  BSYNC B1 ;  /* 0x0000000000017941 */ /* 0x000fea0003800000 */
.L_x_132:
        /* <DEDUP_REMOVED lines=12> */
.L_x_135:
[----:B------:R-:W-:Y:S05]  /*11aa0*/  BSYNC B1 ;  /* 0x0000000000017941 */ /* 0x000fea0003800000 */
.L_x_134:
        /* <DEDUP_REMOVED lines=12> */
.L_x_137:
[----:B------:R-:W-:Y:S05]  /*11b70*/  BSYNC B1 ;  /* 0x0000000000017941 */ /* 0x000fea0003800000 */
.L_x_136:
        /* <DEDUP_REMOVED lines=12> */
.L_x_139:
[----:B------:R-:W-:Y:S05]  /*11c40*/  BSYNC B1 ;  /* 0x0000000000017941 */ /* 0x000fea0003800000 */
.L_x_138:
        /* <DEDUP_REMOVED lines=12> */
.L_x_141:
[----:B------:R-:W-:Y:S05]  /*11d10*/  BSYNC B1 ;  /* 0x0000000000017941 */ /* 0x000fea0003800000 */
.L_x_140:
        /* <DEDUP_REMOVED lines=12> */
.L_x_143:
[----:B------:R-:W-:Y:S05]  /*11de0*/  BSYNC B1 ;  /* 0x0000000000017941 */ /* 0x000fea0003800000 */
.L_x_142:
        /* <DEDUP_REMOVED lines=12> */
.L_x_145:
[----:B------:R-:W-:Y:S05]  /*11eb0*/  BSYNC B1 ;  /* 0x0000000000017941 */ /* 0x000fea0003800000 */
.L_x_144:
        /* <DEDUP_REMOVED lines=12> */
.L_x_147:
[----:B------:R-:W-:Y:S05]  /*11f80*/  BSYNC B1 ;  /* 0x0000000000017941 */ /* 0x000fea0003800000 */
.L_x_146:
        /* <DEDUP_REMOVED lines=12> */
.L_x_149:
[----:B------:R-:W-:Y:S05]  /*12050*/  BSYNC B1 ;  /* 0x0000000000017941 */ /* 0x000fea0003800000 */
.L_x_148:
        /* <DEDUP_REMOVED lines=12> */
.L_x_151:
[----:B------:R-:W-:Y:S05]  /*12120*/  BSYNC B1 ;  /* 0x0000000000017941 */ /* 0x000fea0003800000 */
.L_x_150:
        /* <DEDUP_REMOVED lines=12> */
.L_x_153:
[----:B------:R-:W-:Y:S05]  /*121f0*/  BSYNC B1 ;  /* 0x0000000000017941 */ /* 0x000fea0003800000 */
.L_x_152:
        /* <DEDUP_REMOVED lines=12> */
.L_x_155:
[----:B------:R-:W-:Y:S05]  /*122c0*/  BSYNC B1 ;  /* 0x0000000000017941 */ /* 0x000fea0003800000 */
.L_x_154:
        /* <DEDUP_REMOVED lines=12> */
.L_x_157:
[----:B------:R-:W-:Y:S05]  /*12390*/  BSYNC B1 ;  /* 0x0000000000017941 */ /* 0x000fea0003800000 */
.L_x_156:
        /* <DEDUP_REMOVED lines=12> */
.L_x_159:
[----:B------:R-:W-:Y:S05]  /*12460*/  BSYNC B1 ;  /* 0x0000000000017941 */ /* 0x000fea0003800000 */
.L_x_158:
        /* <DEDUP_REMOVED lines=12> */
.L_x_161:
[----:B------:R-:W-:Y:S05]  /*12530*/  BSYNC B1 ;  /* 0x0000000000017941 */ /* 0x000fea0003800000 */
.L_x_160:
        /* <DEDUP_REMOVED lines=12> */
.L_x_163:
[----:B------:R-:W-:Y:S05]  /*12600*/  BSYNC B1 ;  /* 0x0000000000017941 */ /* 0x000fea0003800000 */
.L_x_162:
        /* <DEDUP_REMOVED lines=12> */
.L_x_165:
[----:B------:R-:W-:Y:S05]  /*126d0*/  BSYNC B1 ;  /* 0x0000000000017941 */ /* 0x000fea0003800000 */
.L_x_164:
        /* <DEDUP_REMOVED lines=12> */
.L_x_167:
[----:B------:R-:W-:Y:S05]  /*127a0*/  BSYNC B1 ;  /* 0x0000000000017941 */ /* 0x000fea0003800000 */
.L_x_166:
        /* <DEDUP_REMOVED lines=12> */
.L_x_169:
[----:B------:R-:W-:Y:S05]  /*12870*/  BSYNC B1 ;  /* 0x0000000000017941 */ /* 0x000fea0003800000 */
.L_x_168:
        /* <DEDUP_REMOVED lines=12> */
.L_x_171:
[----:B------:R-:W-:Y:S05]  /*12940*/  BSYNC B1 ;  /* 0x0000000000017941 */ /* 0x000fea0003800000 */
.L_x_170:
        /* <DEDUP_REMOVED lines=12> */
.L_x_173:
[----:B------:R-:W-:Y:S05]  /*12a10*/  BSYNC B1 ;  /* 0x0000000000017941 */ /* 0x000fea0003800000 */
.L_x_172:
        /* <DEDUP_REMOVED lines=12> */
.L_x_175:
[----:B------:R-:W-:Y:S05]  /*12ae0*/  BSYNC B1 ;  /* 0x0000000000017941 */ /* 0x000fea0003800000 */
.L_x_174:
        /* <DEDUP_REMOVED lines=12> */
.L_x_177:
[----:B------:R-:W-:Y:S05]  /*12bb0*/  BSYNC B1 ;  /* 0x0000000000017941 */ /* 0x000fea0003800000 */
.L_x_176:
        /* <DEDUP_REMOVED lines=12> */
.L_x_179:
[----:B------:R-:W-:Y:S05]  /*12c80*/  BSYNC B1 ;  /* 0x0000000000017941 */ /* 0x000fea0003800000 */
.L_x_178:
        /* <DEDUP_REMOVED lines=12> */
.L_x_181:
[----:B------:R-:W-:Y:S05]  /*12d50*/  BSYNC B1 ;  /* 0x0000000000017941 */ /* 0x000fea0003800000 */
.L_x_180:
        /* <DEDUP_REMOVED lines=12> */
.L_x_183:
[----:B------:R-:W-:Y:S05]  /*12e20*/  BSYNC B1 ;  /* 0x0000000000017941 */ /* 0x000fea0003800000 */
.L_x_182:
        /* <DEDUP_REMOVED lines=12> */
.L_x_185:
[----:B------:R-:W-:Y:S05]  /*12ef0*/  BSYNC B1 ;  /* 0x0000000000017941 */ /* 0x000fea0003800000 */
.L_x_184:
        /* <DEDUP_REMOVED lines=12> */
.L_x_187:
[----:B------:R-:W-:Y:S05]  /*12fc0*/  BSYNC B1 ;  /* 0x0000000000017941 */ /* 0x000fea0003800000 */
.L_x_186:
        /* <DEDUP_REMOVED lines=12> */
.L_x_189:
[----:B------:R-:W-:Y:S05]  /*13090*/  BSYNC B1 ;  /* 0x0000000000017941 */ /* 0x000fea0003800000 */
.L_x_188:
        /* <DEDUP_REMOVED lines=12> */
.L_x_191:
[----:B------:R-:W-:Y:S05]  /*13160*/  BSYNC B1 ;  /* 0x0000000000017941 */ /* 0x000fea0003800000 */
.L_x_190:
        /* <DEDUP_REMOVED lines=12> */
.L_x_193:
[----:B------:R-:W-:Y:S05]  /*13230*/  BSYNC B1 ;  /* 0x0000000000017941 */ /* 0x000fea0003800000 */
.L_x_192:
        /* <DEDUP_REMOVED lines=12> */
.L_x_195:
[----:B------:R-:W-:Y:S05]  /*13300*/  BSYNC B1 ;  /* 0x0000000000017941 */ /* 0x000fea0003800000 */
.L_x_194:
        /* <DEDUP_REMOVED lines=12> */
.L_x_197:
[----:B------:R-:W-:Y:S05]  /*133d0*/  BSYNC B1 ;  /* 0x0000000000017941 */ /* 0x000fea0003800000 */
.L_x_196:
        /* <DEDUP_REMOVED lines=12> */
.L_x_199:
[----:B------:R-:W-:Y:S05]  /*134a0*/  BSYNC B1 ;  /* 0x0000000000017941 */ /* 0x000fea0003800000 */
.L_x_198:
        /* <DEDUP_REMOVED lines=12> */
.L_x_201:
[----:B------:R-:W-:Y:S05]  /*13570*/  BSYNC B1 ;  /* 0x0000000000017941 */ /* 0x000fea0003800000 */
.L_x_200:
        /* <DEDUP_REMOVED lines=12> */
.L_x_203:
[----:B------:R-:W-:Y:S05]  /*13640*/  BSYNC B1 ;  /* 0x0000000000017941 */ /* 0x000fea0003800000 */
.L_x_202:
        /* <DEDUP_REMOVED lines=12> */
.L_x_205:
[----:B------:R-:W-:Y:S05]  /*13710*/  BSYNC B1 ;  /* 0x0000000000017941 */ /* 0x000fea0003800000 */
.L_x_204:
        /* <DEDUP_REMOVED lines=12> */
.L_x_207:
[----:B------:R-:W-:Y:S05]  /*137e0*/  BSYNC B1 ;  /* 0x0000000000017941 */ /* 0x000fea0003800000 */
.L_x_206:
        /* <DEDUP_REMOVED lines=12> */
.L_x_209:
[----:B------:R-:W-:Y:S05]  /*138b0*/  BSYNC B1 ;  /* 0x0000000000017941 */ /* 0x000fea0003800000 */
.L_x_208:
        /* <DEDUP_REMOVED lines=12> */
.L_x_211:
[----:B------:R-:W-:Y:S05]  /*13980*/  BSYNC B1 ;  /* 0x0000000000017941 */ /* 0x000fea0003800000 */
.L_x_210:
        /* <DEDUP_REMOVED lines=12> */
.L_x_213:
[----:B------:R-:W-:Y:S05]  /*13a50*/  BSYNC B1 ;  /* 0x0000000000017941 */ /* 0x000fea0003800000 */
.L_x_212:
        /* <DEDUP_REMOVED lines=12> */
.L_x_215:
[----:B------:R-:W-:Y:S05]  /*13b20*/  BSYNC B1 ;  /* 0x0000000000017941 */ /* 0x000fea0003800000 */
.L_x_214:
        /* <DEDUP_REMOVED lines=12> */
.L_x_217:
[----:B------:R-:W-:Y:S05]  /*13bf0*/  BSYNC B1 ;  /* 0x0000000000017941 */ /* 0x000fea0003800000 */
.L_x_216:
        /* <DEDUP_REMOVED lines=12> */
.L_x_219:
[----:B------:R-:W-:Y:S05]  /*13cc0*/  BSYNC B1 ;  /* 0x0000000000017941 */ /* 0x000fea0003800000 */
.L_x_218:
        /* <DEDUP_REMOVED lines=12> */
.L_x_221:
[----:B------:R-:W-:Y:S05]  /*13d90*/  BSYNC B1 ;  /* 0x0000000000017941 */ /* 0x000fea0003800000 */
.L_x_220:
        /* <DEDUP_REMOVED lines=12> */
.L_x_223:
[----:B------:R-:W-:Y:S05]  /*13e60*/  BSYNC B1 ;  /* 0x0000000000017941 */ /* 0x000fea0003800000 */
.L_x_222:
        /* <DEDUP_REMOVED lines=12> */
.L_x_225:
[----:B------:R-:W-:Y:S05]  /*13f30*/  BSYNC B1 ;  /* 0x0000000000017941 */ /* 0x000fea0003800000 */
.L_x_224:
        /* <DEDUP_REMOVED lines=12> */
.L_x_227:
[----:B------:R-:W-:Y:S05]  /*14000*/  BSYNC B1 ;  /* 0x0000000000017941 */ /* 0x000fea0003800000 */
.L_x_226:
        /* <DEDUP_REMOVED lines=12> */
.L_x_229:
[----:B------:R-:W-:Y:S05]  /*140d0*/  BSYNC B1 ;  /* 0x0000000000017941 */ /* 0x000fea0003800000 */
.L_x_228:
        /* <DEDUP_REMOVED lines=12> */
.L_x_231:
[----:B------:R-:W-:Y:S05]  /*141a0*/  BSYNC B1 ;  /* 0x0000000000017941 */ /* 0x000fea0003800000 */
.L_x_230:
        /* <DEDUP_REMOVED lines=12> */
.L_x_233:
[----:B------:R-:W-:Y:S05]  /*14270*/  BSYNC B1 ;  /* 0x0000000000017941 */ /* 0x000fea0003800000 */
.L_x_232:
        /* <DEDUP_REMOVED lines=12> */
.L_x_235:
[----:B------:R-:W-:Y:S05]  /*14340*/  BSYNC B1 ;  /* 0x0000000000017941 */ /* 0x000fea0003800000 */
.L_x_234:
        /* <DEDUP_REMOVED lines=12> */
.L_x_237:
[----:B------:R-:W-:Y:S05]  /*14410*/  BSYNC B1 ;  /* 0x0000000000017941 */ /* 0x000fea0003800000 */
.L_x_236:
        /* <DEDUP_REMOVED lines=12> */
.L_x_239:
[----:B------:R-:W-:Y:S05]  /*144e0*/  BSYNC B1 ;  /* 0x0000000000017941 */ /* 0x000fea0003800000 */
.L_x_238:
        /* <DEDUP_REMOVED lines=12> */
.L_x_241:
[----:B------:R-:W-:Y:S05]  /*145b0*/  BSYNC B1 ;  /* 0x0000000000017941 */ /* 0x000fea0003800000 */
.L_x_240:
        /* <DEDUP_REMOVED lines=12> */
.L_x_243:
[----:B------:R-:W-:Y:S05]  /*14680*/  BSYNC B1 ;  /* 0x0000000000017941 */ /* 0x000fea0003800000 */
.L_x_242:
        /* <DEDUP_REMOVED lines=12> */
.L_x_245:
[----:B------:R-:W-:Y:S05]  /*14750*/  BSYNC B1 ;  /* 0x0000000000017941 */ /* 0x000fea0003800000 */
.L_x_244:
        /* <DEDUP_REMOVED lines=12> */
.L_x_247:
[----:B------:R-:W-:Y:S05]  /*14820*/  BSYNC B1 ;  /* 0x0000000000017941 */ /* 0x000fea0003800000 */
.L_x_246:
[----:B0-----:R-:W2:Y:S01]  /*14830*/  LDL.LU R7, [R1+0x200] ;  /* 0x0002000001077983 */ /* 0x001ea20000300800 */
[----:B-----5:R-:W-:Y:S01]  /*14840*/  LOP3.LUT R6, R6, 0xff, RZ, 0xc0, !PT ;  /* 0x000000ff06067812 */ /* 0x020fe200078ec0ff */
[----:B------:R-:W-:Y:S01]  /*14850*/  BSSY B1, `(.L_x_248) ;  /* 0x000000b000017945 */ /* 0x000fe20003800000 */
[----:B------:R-:W-:Y:S02]  /*14860*/  ISETP.LT.OR P2, PT, R0, 0xd2, !P1 ;  /* 0x000000d20000780c */ /* 0x000fe40004f41670 */
[----:B------:R-:W-:-:S05]  /*14870*/  F2FP.F16.E5M2.UNPACK_B R6, R6 ;  /* 0x00000006ff06723e */ /* 0x000fca00020004ff */
[----:B------:R-:W-:-:S05]  /*14880*/  HADD2.F32 R6, -RZ, R6.H0_H0 ;  /* 0x20000006ff067230 */ /* 0x000fca0000004100 */
[----:B------:R-:W-:-:S04]  /*14890*/  FMUL R6, R6, UR23 ;  /* 0x0000001706067c20 */ /* 0x000fc80008400000 */
[----:B--2---:R-:W-:-:S05]  /*148a0*/  FFMA R6, R7, UR22, R6 ;  /* 0x0000001607067c23 */ /* 0x004fca0008000006 */
[----:B------:R-:W-:Y:S02]  /*148b0*/  F2FP.SATFINITE.E5M2.F32.PACK_AB_MERGE_C R7, RZ, R6, RZ ;  /* 0x00000006ff07723e */ /* 0x000fe400048060ff */
[----:B------:R-:W-:-:S03]  /*148c0*/  PRMT R6, RZ, 0x7610, R6 ;  /* 0x00007610ff067816 */ /* 0x000fc60000000006 */
[----:B------:R0:W-:Y:S01]  /*148d0*/  @!P3 STG.E.U8 desc[UR20][R24.64+0xd0], R7 ;  /* 0x0000d0071800b986 */ /* 0x0001e2000c101114 */
[----:B------:R-:W-:Y:S05]  /*148e0*/  @P2 BRA `(.L_x_249) ;  /* 0x0000000000042947 */ /* 0x000fea0003800000 */
[----:B------:R2:W5:Y:S02]  /*148f0*/  LDG.E.U8 R6, desc[UR20][R4.64+0xd1] ;  /* 0x0000d11404067981 */ /* 0x000564000c1e1100 */
.L_x_249:
[----:B------:R-:W-:Y:S05]  /*14900*/  BSYNC B1 ;  /* 0x0000000000017941 */ /* 0x000fea0003800000 */
.L_x_248:
[----:B0-----:R-:W3:Y:S01]  /*14910*/  LDL.LU R7, [R1+0x204] ;  /* 0x0002040001077983 */ /* 0x001ee20000300800 */
[----:B-----5:R-:W-:Y:S01]  /*14920*/  LOP3.LUT R6, R6, 0xff, RZ, 0xc0, !PT ;  /* 0x000000ff06067812 */ /* 0x020fe200078ec0ff */
[----:B------:R-:W-:Y:S01]  /*14930*/  BSSY B1, `(.L_x_250) ;  /* 0x000000b000017945 */ /* 0x000fe20003800000 */
[----:B------:R-:W-:Y:S02]  /*14940*/  ISETP.LT.OR P3, PT, R0, 0xd9, !P0 ;  /* 0x000000d90000780c */ /* 0x000fe40004761670 */
[----:B------:R-:W-:-:S05]  /*14950*/  F2FP.F16.E5M2.UNPACK_B R6, R6 ;  /* 0x00000006ff06723e */ /* 0x000fca00020004ff */
[----:B------:R-:W-:-:S05]  /*14960*/  HADD2.F32 R6, -RZ, R6.H0_H0 ;  /* 0x20000006ff067230 */ /* 0x000fca0000004100 */
[----:B------:R-:W-:-:S04]  /*14970*/  FMUL R6, R6, UR23 ;  /* 0x0000001706067c20 */ /* 0x000fc80008400000 */
[----:B---3--:R-:W-:-:S05]  /*14980*/  FFMA R6, R7, UR22, R6 ;  /* 0x0000001607067c23 */ /* 0x008fca0008000006 */
[----:B------:R-:W-:Y:S02]  /*14990*/  F2FP.SATFINITE.E5M2.F32.PACK_AB_MERGE_C R7, RZ, R6, RZ ;  /* 0x00000006ff07723e */ /* 0x000fe400048060ff */
[----:B------:R-:W-:-:S03]  /*149a0*/  PRMT R6, RZ, 0x7610, R6 ;  /* 0x00007610ff067816 */ /* 0x000fc60000000006 */
[----:B------:R0:W-:Y:S01]  /*149b0*/  @!P2 STG.E.U8 desc[UR20][R24.64+0xd1], R7 ;  /* 0x0000d1071800a986 */ /* 0x0001e2000c101114 */
[----:B------:R-:W-:Y:S05]  /*149c0*/  @P3 BRA `(.L_x_251) ;  /* 0x0000000000043947 */ /* 0x000fea0003800000 */
[----:B------:R3:W5:Y:S02]  /*149d0*/  LDG.E.U8 R6, desc[UR20][R30.64+0xd8] ;  /* 0x0000d8141e067981 */ /* 0x000764000c1e1100 */
.L_x_251:
[----:B------:R-:W-:Y:S05]  /*149e0*/  BSYNC B1 ;  /* 0x0000000000017941 */ /* 0x000fea0003800000 */
.L_x_250:
        /* <DEDUP_REMOVED lines=13> */
.L_x_253:
[----:B------:R-:W-:Y:S05]  /*14ac0*/  BSYNC B1 ;  /* 0x0000000000017941 */ /* 0x000fea0003800000 */
.L_x_252:
        /* <DEDUP_REMOVED lines=13> */
.L_x_255:
[----:B------:R-:W-:Y:S05]  /*14ba0*/  BSYNC B1 ;  /* 0x0000000000017941 */ /* 0x000fea0003800000 */
.L_x_254:
        /* <DEDUP_REMOVED lines=13> */
.L_x_257:
[----:B------:R-:W-:Y:S05]  /*14c80*/  BSYNC B1 ;  /* 0x0000000000017941 */ /* 0x000fea0003800000 */
.L_x_256:
        /* <DEDUP_REMOVED lines=13> */
.L_x_259:
[----:B------:R-:W-:Y:S05]  /*14d60*/  BSYNC B1 ;  /* 0x0000000000017941 */ /* 0x000fea0003800000 */
.L_x_258:
        /* <DEDUP_REMOVED lines=13> */
.L_x_261:
[----:B------:R-:W-:Y:S05]  /*14e40*/  BSYNC B1 ;  /* 0x0000000000017941 */ /* 0x000fea0003800000 */
.L_x_260:
        /* <DEDUP_REMOVED lines=13> */
.L_x_263:
[----:B------:R-:W-:Y:S05]  /*14f20*/  BSYNC B1 ;  /* 0x0000000000017941 */ /* 0x000fea0003800000 */
.L_x_262:
        /* <DEDUP_REMOVED lines=13> */
.L_x_265:
[----:B------:R-:W-:Y:S05]  /*15000*/  BSYNC B1 ;  /* 0x0000000000017941 */ /* 0x000fea0003800000 */
.L_x_264:
        /* <DEDUP_REMOVED lines=13> */
.L_x_267:
[----:B------:R-:W-:Y:S05]  /*150e0*/  BSYNC B1 ;  /* 0x0000000000017941 */ /* 0x000fea0003800000 */
.L_x_266:
        /* <DEDUP_REMOVED lines=13> */
.L_x_269:
[----:B------:R-:W-:Y:S05]  /*151c0*/  BSYNC B1 ;  /* 0x0000000000017941 */ /* 0x000fea0003800000 */
.L_x_268:
        /* <DEDUP_REMOVED lines=13> */
.L_x_271:
[----:B------:R-:W-:Y:S05]  /*152a0*/  BSYNC B1 ;  /* 0x0000000000017941 */ /* 0x000fea0003800000 */
.L_x_270:
        /* <DEDUP_REMOVED lines=13> */
.L_x_273:
[----:B------:R-:W-:Y:S05]  /*15380*/  BSYNC B1 ;  /* 0x0000000000017941 */ /* 0x000fea0003800000 */
.L_x_272:
        /* <DEDUP_REMOVED lines=13> */
.L_x_275:
[----:B------:R-:W-:Y:S05]  /*15460*/  BSYNC B1 ;  /* 0x0000000000017941 */ /* 0x000fea0003800000 */
.L_x_274:
        /* <DEDUP_REMOVED lines=13> */
.L_x_277:
[----:B------:R-:W-:Y:S05]  /*15540*/  BSYNC B1 ;  /* 0x0000000000017941 */ /* 0x000fea0003800000 */
.L_x_276:
        /* <DEDUP_REMOVED lines=13> */
.L_x_279:
[----:B------:R-:W-:Y:S05]  /*15620*/  BSYNC B1 ;  /* 0x0000000000017941 */ /* 0x000fea0003800000 */
.L_x_278:
        /* <DEDUP_REMOVED lines=13> */
.L_x_281:
[----:B------:R-:W-:Y:S05]  /*15700*/  BSYNC B1 ;  /* 0x0000000000017941 */ /* 0x000fea0003800000 */
.L_x_280:
        /* <DEDUP_REMOVED lines=13> */
.L_x_283:
[----:B------:R-:W-:Y:S05]  /*157e0*/  BSYNC B1 ;  /* 0x0000000000017941 */ /* 0x000fea0003800000 */
.L_x_282:
        /* <DEDUP_REMOVED lines=13> */
.L_x_285:
[----:B------:R-:W-:Y:S05]  /*158c0*/  BSYNC B1 ;  /* 0x0000000000017941 */ /* 0x000fea0003800000 */
.L_x_284:
        /* <DEDUP_REMOVED lines=13> */
.L_x_287:
[----:B------:R-:W-:Y:S05]  /*159a0*/  BSYNC B1 ;  /* 0x0000000000017941 */ /* 0x000fea0003800000 */
.L_x_286:
[----:B0-----:R-:W2:Y:S01]  /*159b0*/  LDL.LU R3, [R1+0x250] ;  /* 0x0002500001037983 */ /* 0x001ea20000300800 */
[----:B-----5:R-:W-:Y:S01]  /*159c0*/  LOP3.LUT R6, R6, 0xff, RZ, 0xc0, !PT ;  /* 0x000000ff06067812 */ /* 0x020fe200078ec0ff */
[----:B------:R-:W-:Y:S01]  /*159d0*/  BSSY B1, `(.L_x_288) ;  /* 0x000000b000017945 */ /* 0x000fe20003800000 */
[----:B------:R-:W-:Y:S02]  /*159e0*/  ISETP.LT.OR P1, PT, R0, 0xfa, !P1 ;  /* 0x000000fa0000780c */ /* 0x000fe40004f21670 */
[----:B------:R-:W-:Y:S02]  /*159f0*/  F2FP.F16.E5M2.UNPACK_B R6, R6 ;  /* 0x00000006ff06723e */ /* 0x000fe400020004ff */
[----:B------:R-:W-:-:S03]  /*15a00*/  PRMT R2, RZ, 0x7610, R2 ;  /* 0x00007610ff027816 */ /* 0x000fc60000000002 */
[----:B------:R-:W-:-:S05]  /*15a10*/  HADD2.F32 R6, -RZ, R6.H0_H0 ;  /* 0x20000006ff067230 */ /* 0x000fca0000004100 */
[----:B------:R-:W-:-:S04]  /*15a20*/  FMUL R6, R6, UR23 ;  /* 0x0000001706067c20 */ /* 0x000fc80008400000 */
[----:B--2---:R-:W-:-:S05]  /*15a30*/  FFMA R6, R3, UR22, R6 ;  /* 0x0000001603067c23 */ /* 0x004fca0008000006 */
[----:B------:R-:W-:-:S05]  /*15a40*/  F2FP.SATFINITE.E5M2.F32.PACK_AB_MERGE_C R3, RZ, R6, RZ ;  /* 0x00000006ff03723e */ /* 0x000fca00048060ff */
[----:B------:R0:W-:Y:S01]  /*15a50*/  @!P2 STG.E.U8 desc[UR20][R24.64+0xf8], R3 ;  /* 0x0000f8031800a986 */ /* 0x0001e2000c101114 */
[----:B------:R-:W-:Y:S05]  /*15a60*/  @P1 BRA `(.L_x_289) ;  /* 0x0000000000041947 */ /* 0x000fea0003800000 */
[----:B------:R2:W5:Y:S02]  /*15a70*/  LDG.E.U8 R2, desc[UR20][R4.64+0xf9] ;  /* 0x0000f91404027981 */ /* 0x000564000c1e1100 */
.L_x_289:
[----:B------:R-:W-:Y:S05]  /*15a80*/  BSYNC B1 ;  /* 0x0000000000017941 */ /* 0x000fea0003800000 */
.L_x_288:
[----:B------:R-:W2:Y:S01]  /*15a90*/  LDL.LU R7, [R1+0x254] ;  /* 0x0002540001077983 */ /* 0x000ea20000300800 */
[----:B-----5:R-:W-:Y:S01]  /*15aa0*/  LOP3.LUT R2, R2, 0xff, RZ, 0xc0, !PT ;  /* 0x000000ff02027812 */ /* 0x020fe200078ec0ff */
[----:B------:R-:W-:Y:S01]  /*15ab0*/  BSSY B1, `(.L_x_290) ;  /* 0x0000013000017945 */ /* 0x000fe20003800000 */
[----:B--234-:R-:W-:Y:S02]  /*15ac0*/  IADD3 R5, P0, R33, 0x80, RZ ;  /* 0x0000008021057810 */ /* 0x01cfe40007f1e0ff */
[----:B------:R-:W-:-:S03]  /*15ad0*/  F2FP.F16.E5M2.UNPACK_B R2, R2 ;  /* 0x00000002ff02723e */ /* 0x000fc600020004ff */
[----:B0-----:R-:W-:Y:S01]  /*15ae0*/  IMAD.X R3, RZ, RZ, R35, P0 ;  /* 0x000000ffff037224 */ /* 0x001fe200000e0623 */
[----:B------:R-:W-:Y:S01]  /*15af0*/  ISETP.GE.AND P0, PT, R32, 0x81, PT ;  /* 0x000000812000780c */ /* 0x000fe20003f06270 */
[----:B------:R-:W-:Y:S02]  /*15b00*/  HADD2.F32 R2, -RZ, R2.H0_H0 ;  /* 0x20000002ff027230 */ /* 0x000fe40000004100 */
[----:B------:R-:W-:Y:S01]  /*15b10*/  IMAD R6, R3, UR6, RZ ;  /* 0x0000000603067c24 */ /* 0x000fe2000f8e02ff */
[----:B------:R-:W-:Y:S02]  /*15b20*/  ISETP.LT.OR P3, PT, R0, 0x1, !P0 ;  /* 0x000000010000780c */ /* 0x000fe40004761670 */
[----:B------:R-:W-:Y:S01]  /*15b30*/  FMUL R4, R2, UR23 ;  /* 0x0000001702047c20 */ /* 0x000fe20008400000 */
[----:B------:R-:W-:-:S04]  /*15b40*/  IMAD.WIDE.U32 R2, R5, UR6, R36 ;  /* 0x0000000605027c25 */ /* 0x000fc8000f8e0024 */
[----:B------:R-:W-:Y:S01]  /*15b50*/  IMAD R5, R5, UR7, R6 ;  /* 0x0000000705057c24 */ /* 0x000fe2000f8e0206 */
[----:B------:R-:W-:-:S04]  /*15b60*/  IADD3 R2, P2, R2, UR10, RZ ;  /* 0x0000000a02027c10 */ /* 0x000fc8000ff5e0ff */
[----:B------:R-:W-:Y:S01]  /*15b70*/  IADD3.X R3, R3, UR11, R5, P2, !PT ;  /* 0x0000000b03037c10 */ /* 0x000fe200097fe405 */
[----:B------:R-:W-:-:S05]  /*15b80*/  FFMA R4, R7, UR22, R4 ;  /* 0x0000001607047c23 */ /* 0x000fca0008000004 */
[----:B------:R-:W-:Y:S02]  /*15b90*/  F2FP.SATFINITE.E5M2.F32.PACK_AB_MERGE_C R7, RZ, R4, RZ ;  /* 0x00000004ff07723e */ /* 0x000fe400048060ff */
[----:B------:R-:W-:-:S03]  /*15ba0*/  PRMT R4, RZ, 0x7610, R4 ;  /* 0x00007610ff047816 */ /* 0x000fc60000000004 */
[----:B------:R0:W-:Y:S01]  /*15bb0*/  @!P1 STG.E.U8 desc[UR20][R24.64+0xf9], R7 ;  /* 0x0000f90718009986 */ /* 0x0001e2000c101114 */
[----:B------:R-:W-:Y:S05]  /*15bc0*/  @P3 BRA `(.L_x_291) ;  /* 0x0000000000043947 */ /* 0x000fea0003800000 */
[----:B------:R2:W5:Y:S02]  /*15bd0*/  LDG.E.U8 R4, desc[UR20][R2.64] ;  /* 0x0000001402047981 */ /* 0x000564000c1e1100 */
.L_x_291:
[----:B------:R-:W-:Y:S05]  /*15be0*/  BSYNC B1 ;  /* 0x0000000000017941 */ /* 0x000fea0003800000 */
.L_x_290:
[----:B------:R-:W3:Y:S01]  /*15bf0*/  LDL.LU R5, [R1+0x258] ;  /* 0x0002580001057983 */ /* 0x000ee20000300800 */
        /* <DEDUP_REMOVED lines=12> */
.L_x_293:
[----:B------:R-:W-:Y:S05]  /*15cc0*/  BSYNC B1 ;  /* 0x0000000000017941 */ /* 0x000fea0003800000 */
.L_x_292:
[----:B---3--:R-:W3:Y:S01]  /*15cd0*/  LDL.LU R5, [R1+0x25c] ;  /* 0x00025c0001057983 */ /* 0x008ee20000300800 */
[----:B-----5:R-:W-:Y:S01]  /*15ce0*/  LOP3.LUT R4, R4, 0xff, RZ, 0xc0, !PT ;  /* 0x000000ff04047812 */ /* 0x020fe200078ec0ff */
[----:B------:R-:W-:Y:S01]  /*15cf0*/  BSSY B1, `(.L_x_294) ;  /* 0x0000013000017945 */ /* 0x000fe20003800000 */
[----:B------:R-:W-:Y:S02]  /*15d00*/  IADD3 R33, P1, R33, 0x88, RZ ;  /* 0x0000008821217810 */ /* 0x000fe40007f3e0ff */
[----:B------:R-:W-:Y:S02]  /*15d10*/  F2FP.F16.E5M2.UNPACK_B R4, R4 ;  /* 0x00000004ff04723e */ /* 0x000fe400020004ff */
[----:B------:R-:W-:Y:S01]  /*15d20*/  PRMT R6, RZ, 0x7610, R6 ;  /* 0x00007610ff067816 */ /* 0x000fe20000000006 */
[----:B------:R-:W-:Y:S01]  /*15d30*/  IMAD.X R34, RZ, RZ, R35, P1 ;  /* 0x000000ffff227224 */ /* 0x000fe200008e0623 */
[----:B------:R-:W-:Y:S01]  /*15d40*/  ISETP.GE.AND P1, PT, R32, 0x89, PT ;  /* 0x000000892000780c */ /* 0x000fe20003f26270 */
[----:B------:R-:W-:-:S02]  /*15d50*/  HADD2.F32 R4, -RZ, R4.H0_H0 ;  /* 0x20000004ff047230 */ /* 0x000fc40000004100 */
[----:B------:R-:W-:Y:S01]  /*15d60*/  IMAD R34, R34, UR6, RZ ;  /* 0x0000000622227c24 */ /* 0x000fe2000f8e02ff */
[----:B------:R-:W-:Y:S01]  /*15d70*/  ISETP.LT.OR P5, PT, R0, 0x1, !P1 ;  /* 0x000000010000780c */ /* 0x000fe20004fa1670 */
[----:B------:R-:W-:-:S04]  /*15d80*/  IMAD.WIDE.U32 R36, R33, UR6, R36 ;  /* 0x0000000621247c25 */ /* 0x000fc8000f8e0024 */
[----:B------:R-:W-:Y:S01]  /*15d90*/  FMUL R4, R4, UR23 ;  /* 0x0000001704047c20 */ /* 0x000fe20008400000 */
[----:B------:R-:W-:-:S03]  /*15da0*/  IMAD R33, R33, UR7, R34 ;  /* 0x0000000721217c24 */ /* 0x000fc6000f8e0222 */
[----:B---3--:R-:W-:Y:S01]  /*15db0*/  FFMA R5, R5, UR22, R4 ;  /* 0x0000001605057c23 */ /* 0x008fe20008000004 */
[----:B------:R-:W-:-:S04]  /*15dc0*/  IADD3 R4, P3, R36, UR10, RZ ;  /* 0x0000000a24047c10 */ /* 0x000fc8000ff7e0ff */
[----:B0-----:R-:W-:Y:S02]  /*15dd0*/  F2FP.SATFINITE.E5M2.F32.PACK_AB_MERGE_C R7, RZ, R5, RZ ;  /* 0x00000005ff07723e */ /* 0x001fe400048060ff */
[----:B------:R-:W-:-:S03]  /*15de0*/  IADD3.X R5, R37, UR11, R33, P3, !PT ;  /* 0x0000000b25057c10 */ /* 0x000fc60009ffe421 */
[----:B------:R0:W-:Y:S01]  /*15df0*/  @!P2 STG.E.U8 desc[UR20][R28.64+0x1], R7 ;  /* 0x000001071c00a986 */ /* 0x0001e2000c101114 */
[----:B------:R-:W-:Y:S05]  /*15e00*/  @P5 BRA `(.L_x_295) ;  /* 0x0000000000045947 */ /* 0x000fea0003800000 */
[----:B------:R3:W5:Y:S02]  /*15e10*/  LDG.E.U8 R6, desc[UR20][R4.64] ;  /* 0x0000001404067981 */ /* 0x000764000c1e1100 */
.L_x_295:
[----:B------:R-:W-:Y:S05]  /*15e20*/  BSYNC B1 ;  /* 0x0000000000017941 */ /* 0x000fea0003800000 */
.L_x_294:
        /* <DEDUP_REMOVED lines=13> */
.L_x_297:
[----:B------:R-:W-:Y:S05]  /*15f00*/  BSYNC B1 ;  /* 0x0000000000017941 */ /* 0x000fea0003800000 */
.L_x_296:
        /* <DEDUP_REMOVED lines=13> */
.L_x_299:
[----:B------:R-:W-:Y:S05]  /*15fe0*/  BSYNC B1 ;  /* 0x0000000000017941 */ /* 0x000fea0003800000 */
.L_x_298:
        /* <DEDUP_REMOVED lines=13> */
.L_x_301:
[----:B------:R-:W-:Y:S05]  /*160c0*/  BSYNC B1 ;  /* 0x0000000000017941 */ /* 0x000fea0003800000 */
.L_x_300:
        /* <DEDUP_REMOVED lines=13> */
.L_x_303:
[----:B------:R-:W-:Y:S05]  /*161a0*/  BSYNC B1 ;  /* 0x0000000000017941 */ /* 0x000fea0003800000 */
.L_x_302:
        /* <DEDUP_REMOVED lines=13> */
.L_x_305:
[----:B------:R-:W-:Y:S05]  /*16280*/  BSYNC B1 ;  /* 0x0000000000017941 */ /* 0x000fea0003800000 */
.L_x_304:
        /* <DEDUP_REMOVED lines=13> */
.L_x_307:
[----:B------:R-:W-:Y:S05]  /*16360*/  BSYNC B1 ;  /* 0x0000000000017941 */ /* 0x000fea0003800000 */
.L_x_306:
        /* <DEDUP_REMOVED lines=13> */
.L_x_309:
[----:B------:R-:W-:Y:S05]  /*16440*/  BSYNC B1 ;  /* 0x0000000000017941 */ /* 0x000fea0003800000 */
.L_x_308:
        /* <DEDUP_REMOVED lines=13> */
.L_x_311:
[----:B------:R-:W-:Y:S05]  /*16520*/  BSYNC B1 ;  /* 0x0000000000017941 */ /* 0x000fea0003800000 */
.L_x_310:
        /* <DEDUP_REMOVED lines=13> */
.L_x_313:
[----:B------:R-:W-:Y:S05]  /*16600*/  BSYNC B1 ;  /* 0x0000000000017941 */ /* 0x000fea0003800000 */
.L_x_312:
        /* <DEDUP_REMOVED lines=13> */
.L_x_315:
[----:B------:R-:W-:Y:S05]  /*166e0*/  BSYNC B1 ;  /* 0x0000000000017941 */ /* 0x000fea0003800000 */
.L_x_314:
        /* <DEDUP_REMOVED lines=13> */
.L_x_317:
[----:B------:R-:W-:Y:S05]  /*167c0*/  BSYNC B1 ;  /* 0x0000000000017941 */ /* 0x000fea0003800000 */
.L_x_316:
        /* <DEDUP_REMOVED lines=13> */
.L_x_319:
[----:B------:R-:W-:Y:S05]  /*168a0*/  BSYNC B1 ;  /* 0x0000000000017941 */ /* 0x000fea0003800000 */
.L_x_318:
        /* <DEDUP_REMOVED lines=13> */
.L_x_321:
[----:B------:R-:W-:Y:S05]  /*16980*/  BSYNC B1 ;  /* 0x0000000000017941 */ /* 0x000fea0003800000 */
.L_x_320:
        /* <DEDUP_REMOVED lines=13> */
.L_x_323:
[----:B------:R-:W-:Y:S05]  /*16a60*/  BSYNC B1 ;  /* 0x0000000000017941 */ /* 0x000fea0003800000 */
.L_x_322:
        /* <DEDUP_REMOVED lines=13> */
.L_x_325:
[----:B------:R-:W-:Y:S05]  /*16b40*/  BSYNC B1 ;  /* 0x0000000000017941 */ /* 0x000fea0003800000 */
.L_x_324:
        /* <DEDUP_REMOVED lines=13> */
.L_x_327:
[----:B------:R-:W-:Y:S05]  /*16c20*/  BSYNC B1 ;  /* 0x0000000000017941 */ /* 0x000fea0003800000 */
.L_x_326:
        /* <DEDUP_REMOVED lines=13> */
.L_x_329:
[----:B------:R-:W-:Y:S05]  /*16d00*/  BSYNC B1 ;  /* 0x0000000000017941 */ /* 0x000fea0003800000 */
.L_x_328:
        /* <DEDUP_REMOVED lines=13> */
.L_x_331:
[----:B------:R-:W-:Y:S05]  /*16de0*/  BSYNC B1 ;  /* 0x0000000000017941 */ /* 0x000fea0003800000 */
.L_x_330:
        /* <DEDUP_REMOVED lines=13> */
.L_x_333:
[----:B------:R-:W-:Y:S05]  /*16ec0*/  BSYNC B1 ;  /* 0x0000000000017941 */ /* 0x000fea0003800000 */
.L_x_332:
        /* <DEDUP_REMOVED lines=13> */
.L_x_335:
[----:B------:R-:W-:Y:S05]  /*16fa0*/  BSYNC B1 ;  /* 0x0000000000017941 */ /* 0x000fea0003800000 */
.L_x_334:
        /* <DEDUP_REMOVED lines=13> */
.L_x_337:
[----:B------:R-:W-:Y:S05]  /*17080*/  BSYNC B1 ;  /* 0x0000000000017941 */ /* 0x000fea0003800000 */
.L_x_336:
        /* <DEDUP_REMOVED lines=13> */
.L_x_339:
[----:B------:R-:W-:Y:S05]  /*17160*/  BSYNC B1 ;  /* 0x0000000000017941 */ /* 0x000fea0003800000 */
.L_x_338:
        /* <DEDUP_REMOVED lines=13> */
.L_x_341:
[----:B------:R-:W-:Y:S05]  /*17240*/  BSYNC B1 ;  /* 0x0000000000017941 */ /* 0x000fea0003800000 */
.L_x_340:
        /* <DEDUP_REMOVED lines=13> */
.L_x_343:
[----:B------:R-:W-:Y:S05]  /*17320*/  BSYNC B1 ;  /* 0x0000000000017941 */ /* 0x000fea0003800000 */
.L_x_342:
        /* <DEDUP_REMOVED lines=13> */
.L_x_345:
[----:B------:R-:W-:Y:S05]  /*17400*/  BSYNC B1 ;  /* 0x0000000000017941 */ /* 0x000fea0003800000 */
.L_x_344:
        /* <DEDUP_REMOVED lines=13> */
.L_x_347:
[----:B------:R-:W-:Y:S05]  /*174e0*/  BSYNC B1 ;  /* 0x0000000000017941 */ /* 0x000fea0003800000 */
.L_x_346:
        /* <DEDUP_REMOVED lines=13> */
.L_x_349:
[----:B------:R-:W-:Y:S05]  /*175c0*/  BSYNC B1 ;  /* 0x0000000000017941 */ /* 0x000fea0003800000 */
.L_x_348:
        /* <DEDUP_REMOVED lines=13> */
.L_x_351:
[----:B------:R-:W-:Y:S05]  /*176a0*/  BSYNC B1 ;  /* 0x0000000000017941 */ /* 0x000fea0003800000 */
.L_x_350:
        /* <DEDUP_REMOVED lines=13> */
.L_x_353:
[----:B------:R-:W-:Y:S05]  /*17780*/  BSYNC B1 ;  /* 0x0000000000017941 */ /* 0x000fea0003800000 */
.L_x_352:
        /* <DEDUP_REMOVED lines=13> */
.L_x_355:
[----:B------:R-:W-:Y:S05]  /*17860*/  BSYNC B1 ;  /* 0x0000000000017941 */ /* 0x000fea0003800000 */
.L_x_354:
        /* <DEDUP_REMOVED lines=13> */
.L_x_357:
[----:B------:R-:W-:Y:S05]  /*17940*/  BSYNC B1 ;  /* 0x0000000000017941 */ /* 0x000fea0003800000 */
.L_x_356:
        /* <DEDUP_REMOVED lines=13> */
.L_x_359:
[----:B------:R-:W-:Y:S05]  /*17a20*/  BSYNC B1 ;  /* 0x0000000000017941 */ /* 0x000fea0003800000 */
.L_x_358:
        /* <DEDUP_REMOVED lines=13> */
.L_x_361:
[----:B------:R-:W-:Y:S05]  /*17b00*/  BSYNC B1 ;  /* 0x0000000000017941 */ /* 0x000fea0003800000 */
.L_x_360:
        /* <DEDUP_REMOVED lines=13> */
.L_x_363:
[----:B------:R-:W-:Y:S05]  /*17be0*/  BSYNC B1 ;  /* 0x0000000000017941 */ /* 0x000fea0003800000 */
.L_x_362:
        /* <DEDUP_REMOVED lines=13> */
.L_x_365:
[----:B------:R-:W-:Y:S05]  /*17cc0*/  BSYNC B1 ;  /* 0x0000000000017941 */ /* 0x000fea0003800000 */
.L_x_364:
        /* <DEDUP_REMOVED lines=13> */
.L_x_367:
[----:B------:R-:W-:Y:S05]  /*17da0*/  BSYNC B1 ;  /* 0x0000000000017941 */ /* 0x000fea0003800000 */
.L_x_366:
        /* <DEDUP_REMOVED lines=13> */
.L_x_369:
[----:B------:R-:W-:Y:S05]  /*17e80*/  BSYNC B1 ;  /* 0x0000000000017941 */ /* 0x000fea0003800000 */
.L_x_368:
        /* <DEDUP_REMOVED lines=13> */
.L_x_371:
[----:B------:R-:W-:Y:S05]  /*17f60*/  BSYNC B1 ;  /* 0x0000000000017941 */ /* 0x000fea0003800000 */
.L_x_370:
        /* <DEDUP_REMOVED lines=13> */
.L_x_373:
[----:B------:R-:W-:Y:S05]  /*18040*/  BSYNC B1 ;  /* 0x0000000000017941 */ /* 0x000fea0003800000 */
.L_x_372:
        /* <DEDUP_REMOVED lines=13> */
.L_x_375:
[----:B------:R-:W-:Y:S05]  /*18120*/  BSYNC B1 ;  /* 0x0000000000017941 */ /* 0x000fea0003800000 */
.L_x_374:
        /* <DEDUP_REMOVED lines=13> */
.L_x_377:
[----:B------:R-:W-:Y:S05]  /*18200*/  BSYNC B1 ;  /* 0x0000000000017941 */ /* 0x000fea0003800000 */
.L_x_376:
        /* <DEDUP_REMOVED lines=13> */
.L_x_379:
[----:B------:R-:W-:Y:S05]  /*182e0*/  BSYNC B1 ;  /* 0x0000000000017941 */ /* 0x000fea0003800000 */
.L_x_378:
        /* <DEDUP_REMOVED lines=13> */
.L_x_381:
[----:B------:R-:W-:Y:S05]  /*183c0*/  BSYNC B1 ;  /* 0x0000000000017941 */ /* 0x000fea0003800000 */
.L_x_380:
        /* <DEDUP_REMOVED lines=13> */
.L_x_383:
[----:B------:R-:W-:Y:S05]  /*184a0*/  BSYNC B1 ;  /* 0x0000000000017941 */ /* 0x000fea0003800000 */
.L_x_382:
        /* <DEDUP_REMOVED lines=13> */
.L_x_385:
[----:B------:R-:W-:Y:S05]  /*18580*/  BSYNC B1 ;  /* 0x0000000000017941 */ /* 0x000fea0003800000 */
.L_x_384:
        /* <DEDUP_REMOVED lines=13> */
.L_x_387:
[----:B------:R-:W-:Y:S05]  /*18660*/  BSYNC B1 ;  /* 0x0000000000017941 */ /* 0x000fea0003800000 */
.L_x_386:
        /* <DEDUP_REMOVED lines=13> */
.L_x_389:
[----:B------:R-:W-:Y:S05]  /*18740*/  BSYNC B1 ;  /* 0x0000000000017941 */ /* 0x000fea0003800000 */
.L_x_388:
        /* <DEDUP_REMOVED lines=13> */
.L_x_391:
[----:B------:R-:W-:Y:S05]  /*18820*/  BSYNC B1 ;  /* 0x0000000000017941 */ /* 0x000fea0003800000 */
.L_x_390:
        /* <DEDUP_REMOVED lines=13> */
.L_x_393:
[----:B------:R-:W-:Y:S05]  /*18900*/  BSYNC B1 ;  /* 0x0000000000017941 */ /* 0x000fea0003800000 */
.L_x_392:
        /* <DEDUP_REMOVED lines=13> */
.L_x_395:
[----:B------:R-:W-:Y:S05]  /*189e0*/  BSYNC B1 ;  /* 0x0000000000017941 */ /* 0x000fea0003800000 */
.L_x_394:
        /* <DEDUP_REMOVED lines=13> */
.L_x_397:
[----:B------:R-:W-:Y:S05]  /*18ac0*/  BSYNC B1 ;  /* 0x0000000000017941 */ /* 0x000fea0003800000 */
.L_x_396:
        /* <DEDUP_REMOVED lines=13> */
.L_x_399:
[----:B------:R-:W-:Y:S05]  /*18ba0*/  BSYNC B1 ;  /* 0x0000000000017941 */ /* 0x000fea0003800000 */
.L_x_398:
        /* <DEDUP_REMOVED lines=13> */
.L_x_401:
[----:B------:R-:W-:Y:S05]  /*18c80*/  BSYNC B1 ;  /* 0x0000000000017941 */ /* 0x000fea0003800000 */
.L_x_400:
        /* <DEDUP_REMOVED lines=13> */
.L_x_403:
[----:B------:R-:W-:Y:S05]  /*18d60*/  BSYNC B1 ;  /* 0x0000000000017941 */ /* 0x000fea0003800000 */
.L_x_402:
        /* <DEDUP_REMOVED lines=13> */
.L_x_405:
[----:B------:R-:W-:Y:S05]  /*18e40*/  BSYNC B1 ;  /* 0x0000000000017941 */ /* 0x000fea0003800000 */
.L_x_404:
        /* <DEDUP_REMOVED lines=13> */
.L_x_407:
[----:B------:R-:W-:Y:S05]  /*18f20*/  BSYNC B1 ;  /* 0x0000000000017941 */ /* 0x000fea0003800000 */
.L_x_406:
        /* <DEDUP_REMOVED lines=13> */
.L_x_409:
[----:B------:R-:W-:Y:S05]  /*19000*/  BSYNC B1 ;  /* 0x0000000000017941 */ /* 0x000fea0003800000 */
.L_x_408:
        /* <DEDUP_REMOVED lines=13> */
.L_x_411:
[----:B------:R-:W-:Y:S05]  /*190e0*/  BSYNC B1 ;  /* 0x0000000000017941 */ /* 0x000fea0003800000 */
.L_x_410:
        /* <DEDUP_REMOVED lines=13> */
.L_x_413:
[----:B------:R-:W-:Y:S05]  /*191c0*/  BSYNC B1 ;  /* 0x0000000000017941 */ /* 0x000fea0003800000 */
.L_x_412:
        /* <DEDUP_REMOVED lines=13> */
.L_x_415:
[----:B------:R-:W-:Y:S05]  /*192a0*/  BSYNC B1 ;  /* 0x0000000000017941 */ /* 0x000fea0003800000 */
.L_x_414:
        /* <DEDUP_REMOVED lines=13> */
.L_x_417:
[----:B------:R-:W-:Y:S05]  /*19380*/  BSYNC B1 ;  /* 0x0000000000017941 */ /* 0x000fea0003800000 */
.L_x_416:
        /* <DEDUP_REMOVED lines=13> */
.L_x_419:
[----:B------:R-:W-:Y:S05]  /*19460*/  BSYNC B1 ;  /* 0x0000000000017941 */ /* 0x000fea0003800000 */
.L_x_418:
        /* <DEDUP_REMOVED lines=13> */
.L_x_421:
[----:B------:R-:W-:Y:S05]  /*19540*/  BSYNC B1 ;  /* 0x0000000000017941 */ /* 0x000fea0003800000 */
.L_x_420:
        /* <DEDUP_REMOVED lines=13> */
.L_x_423:
[----:B------:R-:W-:Y:S05]  /*19620*/  BSYNC B1 ;  /* 0x0000000000017941 */ /* 0x000fea0003800000 */
.L_x_422:
        /* <DEDUP_REMOVED lines=13> */
.L_x_425:
[----:B------:R-:W-:Y:S05]  /*19700*/  BSYNC B1 ;  /* 0x0000000000017941 */ /* 0x000fea0003800000 */
.L_x_424:
        /* <DEDUP_REMOVED lines=13> */
.L_x_427:
[----:B------:R-:W-:Y:S05]  /*197e0*/  BSYNC B1 ;  /* 0x0000000000017941 */ /* 0x000fea0003800000 */
.L_x_426:
        /* <DEDUP_REMOVED lines=13> */
.L_x_429:
[----:B------:R-:W-:Y:S05]  /*198c0*/  BSYNC B1 ;  /* 0x0000000000017941 */ /* 0x000fea0003800000 */
.L_x_428:
        /* <DEDUP_REMOVED lines=13> */
.L_x_431:
[----:B------:R-:W-:Y:S05]  /*199a0*/  BSYNC B1 ;  /* 0x0000000000017941 */ /* 0x000fea0003800000 */
.L_x_430:
        /* <DEDUP_REMOVED lines=13> */
.L_x_433:
[----:B------:R-:W-:Y:S05]  /*19a80*/  BSYNC B1 ;  /* 0x0000000000017941 */ /* 0x000fea0003800000 */
.L_x_432:
        /* <DEDUP_REMOVED lines=13> */
.L_x_435:
[----:B------:R-:W-:Y:S05]  /*19b60*/  BSYNC B1 ;  /* 0x0000000000017941 */ /* 0x000fea0003800000 */
.L_x_434:
        /* <DEDUP_REMOVED lines=13> */
.L_x_437:
[----:B------:R-:W-:Y:S05]  /*19c40*/  BSYNC B1 ;  /* 0x0000000000017941 */ /* 0x000fea0003800000 */
.L_x_436:
        /* <DEDUP_REMOVED lines=13> */
.L_x_439:
[----:B------:R-:W-:Y:S05]  /*19d20*/  BSYNC B1 ;  /* 0x0000000000017941 */ /* 0x000fea0003800000 */
.L_x_438:
        /* <DEDUP_REMOVED lines=13> */
.L_x_441:
[----:B------:R-:W-:Y:S05]  /*19e00*/  BSYNC B1 ;  /* 0x0000000000017941 */ /* 0x000fea0003800000 */
.L_x_440:
        /* <DEDUP_REMOVED lines=13> */
.L_x_443:
[----:B------:R-:W-:Y:S05]  /*19ee0*/  BSYNC B1 ;  /* 0x0000000000017941 */ /* 0x000fea0003800000 */
.L_x_442:
        /* <DEDUP_REMOVED lines=13> */
.L_x_445:
[----:B------:R-:W-:Y:S05]  /*19fc0*/  BSYNC B1 ;  /* 0x0000000000017941 */ /* 0x000fea0003800000 */
.L_x_444:
        /* <DEDUP_REMOVED lines=13> */
.L_x_447:
[----:B------:R-:W-:Y:S05]  /*1a0a0*/  BSYNC B1 ;  /* 0x0000000000017941 */ /* 0x000fea0003800000 */
.L_x_446:
        /* <DEDUP_REMOVED lines=13> */
.L_x_449:
[----:B------:R-:W-:Y:S05]  /*1a180*/  BSYNC B1 ;  /* 0x0000000000017941 */ /* 0x000fea0003800000 */
.L_x_448:
        /* <DEDUP_REMOVED lines=13> */
.L_x_451:
[----:B------:R-:W-:Y:S05]  /*1a260*/  BSYNC B1 ;  /* 0x0000000000017941 */ /* 0x000fea0003800000 */
.L_x_450:
        /* <DEDUP_REMOVED lines=13> */
.L_x_453:
[----:B------:R-:W-:Y:S05]  /*1a340*/  BSYNC B1 ;  /* 0x0000000000017941 */ /* 0x000fea0003800000 */
.L_x_452:
        /* <DEDUP_REMOVED lines=13> */
.L_x_455:
[----:B------:R-:W-:Y:S05]  /*1a420*/  BSYNC B1 ;  /* 0x0000000000017941 */ /* 0x000fea0003800000 */
.L_x_454:
        /* <DEDUP_REMOVED lines=13> */
.L_x_457:
[----:B------:R-:W-:Y:S05]  /*1a500*/  BSYNC B1 ;  /* 0x0000000000017941 */ /* 0x000fea0003800000 */
.L_x_456:
        /* <DEDUP_REMOVED lines=13> */
.L_x_459:
[----:B------:R-:W-:Y:S05]  /*1a5e0*/  BSYNC B1 ;  /* 0x0000000000017941 */ /* 0x000fea0003800000 */
.L_x_458:
        /* <DEDUP_REMOVED lines=13> */
.L_x_461:
[----:B------:R-:W-:Y:S05]  /*1a6c0*/  BSYNC B1 ;  /* 0x0000000000017941 */ /* 0x000fea0003800000 */
.L_x_460:
        /* <DEDUP_REMOVED lines=13> */
.L_x_463:
[----:B------:R-:W-:Y:S05]  /*1a7a0*/  BSYNC B1 ;  /* 0x0000000000017941 */ /* 0x000fea0003800000 */
.L_x_462:
        /* <DEDUP_REMOVED lines=13> */
.L_x_465:
[----:B------:R-:W-:Y:S05]  /*1a880*/  BSYNC B1 ;  /* 0x0000000000017941 */ /* 0x000fea0003800000 */
.L_x_464:
        /* <DEDUP_REMOVED lines=13> */
.L_x_467:
[----:B------:R-:W-:Y:S05]  /*1a960*/  BSYNC B1 ;  /* 0x0000000000017941 */ /* 0x000fea0003800000 */
.L_x_466:
        /* <DEDUP_REMOVED lines=13> */
.L_x_469:
[----:B------:R-:W-:Y:S05]  /*1aa40*/  BSYNC B1 ;  /* 0x0000000000017941 */ /* 0x000fea0003800000 */
.L_x_468:
        /* <DEDUP_REMOVED lines=13> */
.L_x_471:
[----:B------:R-:W-:Y:S05]  /*1ab20*/  BSYNC B1 ;  /* 0x0000000000017941 */ /* 0x000fea0003800000 */
.L_x_470:
        /* <DEDUP_REMOVED lines=13> */
.L_x_473:
[----:B------:R-:W-:Y:S05]  /*1ac00*/  BSYNC B1 ;  /* 0x0000000000017941 */ /* 0x000fea0003800000 */
.L_x_472:
        /* <DEDUP_REMOVED lines=13> */
.L_x_475:
[----:B------:R-:W-:Y:S05]  /*1ace0*/  BSYNC B1 ;  /* 0x0000000000017941 */ /* 0x000fea0003800000 */
.L_x_474:
        /* <DEDUP_REMOVED lines=13> */
.L_x_477:
[----:B------:R-:W-:Y:S05]  /*1adc0*/  BSYNC B1 ;  /* 0x0000000000017941 */ /* 0x000fea0003800000 */
.L_x_476:
        /* <DEDUP_REMOVED lines=13> */
.L_x_479:
[----:B------:R-:W-:Y:S05]  /*1aea0*/  BSYNC B1 ;  /* 0x0000000000017941 */ /* 0x000fea0003800000 */
.L_x_478:
        /* <DEDUP_REMOVED lines=13> */
.L_x_481:
[----:B------:R-:W-:Y:S05]  /*1af80*/  BSYNC B1 ;  /* 0x0000000000017941 */ /* 0x000fea0003800000 */
.L_x_480:
        /* <DEDUP_REMOVED lines=13> */
.L_x_483:
[----:B------:R-:W-:Y:S05]  /*1b060*/  BSYNC B1 ;  /* 0x0000000000017941 */ /* 0x000fea0003800000 */
.L_x_482:
        /* <DEDUP_REMOVED lines=13> */
.L_x_485:
[----:B------:R-:W-:Y:S05]  /*1b140*/  BSYNC B1 ;  /* 0x0000000000017941 */ /* 0x000fea0003800000 */
.L_x_484:
        /* <DEDUP_REMOVED lines=13> */
.L_x_487:
[----:B------:R-:W-:Y:S05]  /*1b220*/  BSYNC B1 ;  /* 0x0000000000017941 */ /* 0x000fea0003800000 */
.L_x_486:
        /* <DEDUP_REMOVED lines=13> */
.L_x_489:
[----:B------:R-:W-:Y:S05]  /*1b300*/  BSYNC B1 ;  /* 0x0000000000017941 */ /* 0x000fea0003800000 */
.L_x_488:
        /* <DEDUP_REMOVED lines=13> */
.L_x_491:
[----:B------:R-:W-:Y:S05]  /*1b3e0*/  BSYNC B1 ;  /* 0x0000000000017941 */ /* 0x000fea0003800000 */
.L_x_490:
        /* <DEDUP_REMOVED lines=13> */
.L_x_493:
[----:B------:R-:W-:Y:S05]  /*1b4c0*/  BSYNC B1 ;  /* 0x0000000000017941 */ /* 0x000fea0003800000 */
.L_x_492:
        /* <DEDUP_REMOVED lines=13> */
.L_x_495:
[----:B------:R-:W-:Y:S05]  /*1b5a0*/  BSYNC B1 ;  /* 0x0000000000017941 */ /* 0x000fea0003800000 */
.L_x_494:
        /* <DEDUP_REMOVED lines=13> */
.L_x_497:
[----:B------:R-:W-:Y:S05]  /*1b680*/  BSYNC B1 ;  /* 0x0000000000017941 */ /* 0x000fea0003800000 */
.L_x_496:
        /* <DEDUP_REMOVED lines=13> */
.L_x_499:
[----:B------:R-:W-:Y:S05]  /*1b760*/  BSYNC B1 ;  /* 0x0000000000017941 */ /* 0x000fea0003800000 */
.L_x_498:
        /* <DEDUP_REMOVED lines=13> */
.L_x_501:
[----:B------:R-:W-:Y:S05]  /*1b840*/  BSYNC B1 ;  /* 0x0000000000017941 */ /* 0x000fea0003800000 */
.L_x_500:
        /* <DEDUP_REMOVED lines=13> */
.L_x_503:
[----:B------:R-:W-:Y:S05]  /*1b920*/  BSYNC B1 ;  /* 0x0000000000017941 */ /* 0x000fea0003800000 */
.L_x_502:
        /* <DEDUP_REMOVED lines=13> */
.L_x_505:
[----:B------:R-:W-:Y:S05]  /*1ba00*/  BSYNC B1 ;  /* 0x0000000000017941 */ /* 0x000fea0003800000 */
.L_x_504:
        /* <DEDUP_REMOVED lines=13> */
.L_x_507:
[----:B------:R-:W-:Y:S05]  /*1bae0*/  BSYNC B1 ;  /* 0x0000000000017941 */ /* 0x000fea0003800000 */
.L_x_506:
        /* <DEDUP_REMOVED lines=13> */
.L_x_509:
[----:B------:R-:W-:Y:S05]  /*1bbc0*/  BSYNC B1 ;  /* 0x0000000000017941 */ /* 0x000fea0003800000 */
.L_x_508:
        /* <DEDUP_REMOVED lines=13> */
.L_x_511:
[----:B------:R-:W-:Y:S05]  /*1bca0*/  BSYNC B1 ;  /* 0x0000000000017941 */ /* 0x000fea0003800000 */
.L_x_510:
        /* <DEDUP_REMOVED lines=13> */
.L_x_513:
[----:B------:R-:W-:Y:S05]  /*1bd80*/  BSYNC B1 ;  /* 0x0000000000017941 */ /* 0x000fea0003800000 */
.L_x_512:
        /* <DEDUP_REMOVED lines=13> */
.L_x_515:
[----:B------:R-:W-:Y:S05]  /*1be60*/  BSYNC B1 ;  /* 0x0000000000017941 */ /* 0x000fea0003800000 */
.L_x_514:
        /* <DEDUP_REMOVED lines=13> */
.L_x_517:
[----:B------:R-:W-:Y:S05]  /*1bf40*/  BSYNC B1 ;  /* 0x0000000000017941 */ /* 0x000fea0003800000 */
.L_x_516:
        /* <DEDUP_REMOVED lines=13> */
.L_x_519:
[----:B------:R-:W-:Y:S05]  /*1c020*/  BSYNC B1 ;  /* 0x0000000000017941 */ /* 0x000fea0003800000 */
.L_x_518:
        /* <DEDUP_REMOVED lines=13> */
.L_x_521:
[----:B------:R-:W-:Y:S05]  /*1c100*/  BSYNC B1 ;  /* 0x0000000000017941 */ /* 0x000fea0003800000 */
.L_x_520:
        /* <DEDUP_REMOVED lines=13> */
.L_x_523:
[----:B------:R-:W-:Y:S05]  /*1c1e0*/  BSYNC B1 ;  /* 0x0000000000017941 */ /* 0x000fea0003800000 */
.L_x_522:
        /* <DEDUP_REMOVED lines=13> */
.L_x_525:
[----:B------:R-:W-:Y:S05]  /*1c2c0*/  BSYNC B1 ;  /* 0x0000000000017941 */ /* 0x000fea0003800000 */
.L_x_524:
        /* <DEDUP_REMOVED lines=13> */
.L_x_527:
[----:B------:R-:W-:Y:S05]  /*1c3a0*/  BSYNC B1 ;  /* 0x0000000000017941 */ /* 0x000fea0003800000 */
.L_x_526:
        /* <DEDUP_REMOVED lines=13> */
.L_x_529:
[----:B------:R-:W-:Y:S05]  /*1c480*/  BSYNC B1 ;  /* 0x0000000000017941 */ /* 0x000fea0003800000 */
.L_x_528:
        /* <DEDUP_REMOVED lines=13> */
.L_x_531:
[----:B------:R-:W-:Y:S05]  /*1c560*/  BSYNC B1 ;  /* 0x0000000000017941 */ /* 0x000fea0003800000 */
.L_x_530:
        /* <DEDUP_REMOVED lines=13> */
.L_x_533:
[----:B------:R-:W-:Y:S05]  /*1c640*/  BSYNC B1 ;  /* 0x0000000000017941 */ /* 0x000fea0003800000 */
.L_x_532:
        /* <DEDUP_REMOVED lines=13> */
.L_x_535:
[----:B------:R-:W-:Y:S05]  /*1c720*/  BSYNC B1 ;  /* 0x0000000000017941 */ /* 0x000fea0003800000 */
.L_x_534:
        /* <DEDUP_REMOVED lines=13> */
.L_x_537:
[----:B------:R-:W-:Y:S05]  /*1c800*/  BSYNC B1 ;  /* 0x0000000000017941 */ /* 0x000fea0003800000 */
.L_x_536:
        /* <DEDUP_REMOVED lines=13> */
.L_x_539:
[----:B------:R-:W-:Y:S05]  /*1c8e0*/  BSYNC B1 ;  /* 0x0000000000017941 */ /* 0x000fea0003800000 */
.L_x_538:
        /* <DEDUP_REMOVED lines=13> */
.L_x_541:
[----:B------:R-:W-:Y:S05]  /*1c9c0*/  BSYNC B1 ;  /* 0x0000000000017941 */ /* 0x000fea0003800000 */
.L_x_540:
[----:B--234-:R-:W2:Y:S01]  /*1c9d0*/  LDL.LU R3, [R1+0x44c] ;  /* 0x00044c0001037983 */ /* 0x01cea20000300800 */
        /* <DEDUP_REMOVED lines=12> */
.L_x_543:
[----:B------:R-:W-:Y:S05]  /*1caa0*/  BSYNC B1 ;  /* 0x0000000000017941 */ /* 0x000fea0003800000 */
.L_x_542:
[----:B--2---:R-:W2:Y:S01]  /*1cab0*/  LDL.LU R3, [R1+0x450] ;  /* 0x0004500001037983 */ /* 0x004ea20000300800 */
        /* <DEDUP_REMOVED lines=12> */
.L_x_545:
[----:B------:R-:W-:Y:S05]  /*1cb80*/  BSYNC B1 ;  /* 0x0000000000017941 */ /* 0x000fea0003800000 */
.L_x_544:
[----:B------:R-:W-:Y:S05]  /*1cb90*/  @P1 BRA `(.L_x_546) ;  /* 0x00000048008c1947 */ /* 0x000fea0003800000 */
[----:B------:R-:W2:Y:S01]  /*1cba0*/  LDL.LU R2, [R1+0x454] ;  /* 0x0004540001027983 */ /* 0x000ea20000300800 */
[----:B-----5:R-:W-:-:S04]  /*1cbb0*/  LOP3.LUT R0, R0, 0xff, RZ, 0xc0, !PT ;  /* 0x000000ff00007812 */ /* 0x020fc800078ec0ff */
[----:B------:R-:W-:-:S05]  /*1cbc0*/  F2FP.F16.E5M2.UNPACK_B R0, R0 ;  /* 0x00000000ff00723e */ /* 0x000fca00020004ff */
[----:B------:R-:W-:-:S05]  /*1cbd0*/  HADD2.F32 R0, -RZ, R0.H0_H0 ;  /* 0x20000000ff007230 */ /* 0x000fca0000004100 */
[----:B------:R-:W-:-:S04]  /*1cbe0*/  FMUL R0, R0, UR23 ;  /* 0x0000001700007c20 */ /* 0x000fc80008400000 */
[----:B--2---:R-:W-:-:S05]  /*1cbf0*/  FFMA R0, R2, UR22, R0 ;  /* 0x0000001602007c23 */ /* 0x004fca0008000000 */
[----:B------:R-:W-:-:S05]  /*1cc00*/  F2FP.SATFINITE.E5M2.F32.PACK_AB_MERGE_C R3, RZ, R0, RZ ;  /* 0x00000000ff03723e */ /* 0x000fca00048060ff */
[----:B------:R2:W-:Y:S01]  /*1cc10*/  STG.E.U8 desc[UR20][R26.64+0xf9], R3 ;  /* 0x0000f9031a007986 */ /* 0x0005e2000c101114 */
[----:B------:R-:W-:Y:S05]  /*1cc20*/  BRA `(.L_x_546) ;  /* 0x0000004800687947 */ /* 0x000fea0003800000 */
.L_x_33:
[----:B------:R-:W-:Y:S01]  /*1cc30*/  ISETP.GE.AND P3, PT, R32, 0x1, PT ;  /* 0x000000012000780c */ /* 0x000fe20003f66270 */
[----:B------:R-:W-:Y:S01]  /*1cc40*/  FMUL R4, R4, UR22 ;  /* 0x0000001604047c20 */ /* 0x000fe20008400000 */
[----:B------:R-:W2:Y:S02]  /*1cc50*/  LDL.LU R35, [R1+0x200] ;  /* 0x0002000001237983 */ /* 0x000ea40000300800 */
[----:B------:R-:W-:Y:S02]  /*1cc60*/  ISETP.LT.OR P0, PT, R0, 0x1, !P3 ;  /* 0x000000010000780c */ /* 0x000fe40005f01670 */
[----:B------:R-:W-:Y:S01]  /*1cc70*/  F2FP.SATFINITE.E5M2.F32.PACK_AB_MERGE_C R4, RZ, R4, RZ ;  /* 0x00000004ff04723e */ /* 0x000fe200048060ff */
[----:B------:R-:W-:Y:S01]  /*1cc80*/  FMUL R5, R5, UR22 ;  /* 0x0000001605057c20 */ /* 0x000fe20008400000 */
[----:B------:R-:W-:Y:S01]  /*1cc90*/  ISETP.GE.AND P2, PT, R32, 0x9, PT ;  /* 0x000000092000780c */ /* 0x000fe20003f46270 */
[----:B------:R-:W-:Y:S01]  /*1cca0*/  FMUL R6, R6, UR22 ;  /* 0x0000001606067c20 */ /* 0x000fe20008400000 */
[----:B------:R-:W-:Y:S01]  /*1ccb0*/  FMUL R7, R7, UR22 ;  /* 0x0000001607077c20 */ /* 0x000fe20008400000 */
[----:B------:R-:W-:Y:S01]  /*1ccc0*/  ISETP.LT.OR P1, PT, R0, 0x9, !P3 ;  /* 0x000000090000780c */ /* 0x000fe20005f21670 */
[----:B------:R-:W-:Y:S01]  /*1ccd0*/  FMUL R8, R8, UR22 ;  /* 0x0000001608087c20 */ /* 0x000fe20008400000 */
[----:B------:R-:W-:Y:S01]  /*1cce0*/  FMUL R9, R9, UR22 ;  /* 0x0000001609097c20 */ /* 0x000fe20008400000 */
[----:B------:R-:W-:Y:S01]  /*1ccf0*/  FMUL R10, R10, UR22 ;  /* 0x000000160a0a7c20 */ /* 0x000fe20008400000 */
[----:B------:R-:W-:Y:S01]  /*1cd00*/  FMUL R11, R11, UR22 ;  /* 0x000000160b0b7c20 */ /* 0x000fe20008400000 */
[----:B------:R-:W-:Y:S01]  /*1cd10*/  FMUL R12, R12, UR22 ;  /* 0x000000160c0c7c20 */ /* 0x000fe20008400000 */
[----:B------:R-:W-:Y:S01]  /*1cd20*/  @!P0 STG.E.U8 desc[UR20][R2.64], R4 ;  /* 0x0000000402008986 */ /* 0x000fe2000c101114 */
[----:B------:R-:W-:-:S02]  /*1cd30*/  ISETP.LT.OR P0, PT, R0, 0x2, !P3 ;  /* 0x000000020000780c */ /* 0x000fc40005f01670 */
[----:B------:R-:W-:Y:S01]  /*1cd40*/  F2FP.SATFINITE.E5M2.F32.PACK_AB_MERGE_C R5, RZ, R5, RZ ;  /* 0x00000005ff05723e */ /* 0x000fe200048060ff */
[----:B------:R-:W-:Y:S01]  /*1cd50*/  FMUL R13, R13, UR22 ;  /* 0x000000160d0d7c20 */ /* 0x000fe20008400000 */
[----:B------:R-:W-:Y:S01]  /*1cd60*/  F2FP.SATFINITE.E5M2.F32.PACK_AB_MERGE_C R6, RZ, R6, RZ ;  /* 0x00000006ff06723e */ /* 0x000fe200048060ff */
[----:B------:R-:W-:Y:S01]  /*1cd70*/  FMUL R14, R14, UR22 ;  /* 0x000000160e0e7c20 */ /* 0x000fe20008400000 */
[----:B------:R-:W-:Y:S01]  /*1cd80*/  FMUL R15, R15, UR22 ;  /* 0x000000160f0f7c20 */ /* 0x000fe20008400000 */
[----:B------:R-:W-:Y:S01]  /*1cd90*/  FMUL R16, R16, UR22 ;  /* 0x0000001610107c20 */ /* 0x000fe20008400000 */
[----:B------:R-:W-:Y:S01]  /*1cda0*/  FMUL R17, R17, UR22 ;  /* 0x0000001611117c20 */ /* 0x000fe20008400000 */
[----:B------:R-:W-:Y:S01]  /*1cdb0*/  FMUL R18, R18, UR22 ;  /* 0x0000001612127c20 */ /* 0x000fe20008400000 */
[----:B------:R-:W-:Y:S01]  /*1cdc0*/  FMUL R19, R19, UR22 ;  /* 0x0000001613137c20 */ /* 0x000fe20008400000 */
[----:B------:R-:W-:Y:S01]  /*1cdd0*/  FMUL R20, R20, UR22 ;  /* 0x0000001614147c20 */ /* 0x000fe20008400000 */
[----:B------:R-:W-:Y:S01]  /*1cde0*/  FMUL R21, R21, UR22 ;  /* 0x0000001615157c20 */ /* 0x000fe20008400000 */
[----:B------:R0:W-:Y:S01]  /*1cdf0*/  @!P0 STG.E.U8 desc[UR20][R2.64+0x1], R5 ;  /* 0x0000010502008986 */ /* 0x0001e2000c101114 */
[----:B------:R-:W-:-:S02]  /*1ce00*/  ISETP.LT.OR P0, PT, R0, 0x1, !P2 ;  /* 0x000000010000780c */ /* 0x000fc40005701670 */
[----:B------:R-:W-:Y:S01]  /*1ce10*/  F2FP.SATFINITE.E5M2.F32.PACK_AB_MERGE_C R7, RZ, R7, RZ ;  /* 0x00000007ff07723e */ /* 0x000fe200048060ff */
[----:B------:R-:W4:Y:S01]  /*1ce20*/  LDL.LU R34, [R1+0x204] ;  /* 0x0002040001227983 */ /* 0x000f220000300800 */
[----:B------:R-:W-:Y:S02]  /*1ce30*/  F2FP.SATFINITE.E5M2.F32.PACK_AB_MERGE_C R8, RZ, R8, RZ ;  /* 0x00000008ff08723e */ /* 0x000fe400048060ff */
[----:B------:R-:W-:Y:S01]  /*1ce40*/  F2FP.SATFINITE.E5M2.F32.PACK_AB_MERGE_C R9, RZ, R9, RZ ;  /* 0x00000009ff09723e */ /* 0x000fe200048060ff */
[----:B------:R-:W5:Y:S01]  /*1ce50*/  LDL.LU R38, [R1+0x208] ;  /* 0x0002080001267983 */ /* 0x000f620000300800 */
[----:B------:R-:W-:Y:S02]  /*1ce60*/  ISETP.LT.OR P5, PT, R0, 0xa, !P2 ;  /* 0x0000000a0000780c */ /* 0x000fe400057a1670 */
[----:B------:R-:W-:Y:S01]  /*1ce70*/  F2FP.SATFINITE.E5M2.F32.PACK_AB_MERGE_C R10, RZ, R10, RZ ;  /* 0x0000000aff0a723e */ /* 0x000fe200048060ff */
[----:B------:R-:W-:Y:S01]  /*1ce80*/  FMUL R22, R22, UR22 ;  /* 0x0000001616167c20 */ /* 0x000fe20008400000 */
[----:B------:R-:W-:Y:S01]  /*1ce90*/  F2FP.SATFINITE.E5M2.F32.PACK_AB_MERGE_C R11, RZ, R11, RZ ;  /* 0x0000000bff0b723e */ /* 0x000fe200048060ff */
[----:B------:R-:W-:Y:S01]  /*1cea0*/  @!P0 STG.E.U8 desc[UR20][R24.64], R6 ;  /* 0x0000000618008986 */ /* 0x000fe2000c101114 */
[----:B------:R-:W-:-:S02]  /*1ceb0*/  ISETP.LT.OR P0, PT, R0, 0x2, !P2 ;  /* 0x000000020000780c */ /* 0x000fc40005701670 */
[----:B------:R-:W-:Y:S01]  /*1cec0*/  F2FP.SATFINITE.E5M2.F32.PACK_AB_MERGE_C R12, RZ, R12, RZ ;  /* 0x0000000cff0c723e */ /* 0x000fe200048060ff */
[----:B------:R-:W3:Y:S01]  /*1ced0*/  LDL.LU R37, [R1+0x20c] ;  /* 0x00020c0001257983 */ /* 0x000ee20000300800 */
[----:B------:R-:W-:Y:S02]  /*1cee0*/  F2FP.SATFINITE.E5M2.F32.PACK_AB_MERGE_C R13, RZ, R13, RZ ;  /* 0x0000000dff0d723e */ /* 0x000fe400048060ff */
[----:B------:R-:W-:Y:S01]  /*1cef0*/  F2FP.SATFINITE.E5M2.F32.PACK_AB_MERGE_C R14, RZ, R14, RZ ;  /* 0x0000000eff0e723e */ /* 0x000fe200048060ff */
[----:B------:R-:W-:Y:S01]  /*1cf00*/  FMUL R23, R23, UR22 ;  /* 0x0000001617177c20 */ /* 0x000fe20008400000 */
[----:B------:R-:W-:Y:S01]  /*1cf10*/  F2FP.SATFINITE.E5M2.F32.PACK_AB_MERGE_C R15, RZ, R15, RZ ;  /* 0x0000000fff0f723e */ /* 0x000fe200048060ff */
[----:B------:R-:W4:Y:S04]  /*1cf20*/  LDL.LU R33, [R1+0x210] ;  /* 0x0002100001217983 */ /* 0x000f280000300800 */
[----:B------:R1:W-:Y:S01]  /*1cf30*/  @!P0 STG.E.U8 desc[UR20][R24.64+0x1], R7 ;  /* 0x0000010718008986 */ /* 0x0003e2000c101114 */
[----:B------:R-:W-:-:S03]  /*1cf40*/  ISETP.LT.OR P0, PT, R0, 0xa, !P3 ;  /* 0x0000000a0000780c */ /* 0x000fc60005f01670 */
[----:B------:R-:W-:Y:S01]  /*1cf50*/  @!P1 STG.E.U8 desc[UR20][R2.64+0x8], R8 ;  /* 0x0000080802009986 */ /* 0x000fe2000c101114 */
[----:B------:R-:W-:Y:S02]  /*1cf60*/  ISETP.LT.OR P1, PT, R0, 0x9, !P2 ;  /* 0x000000090000780c */ /* 0x000fe40005721670 */
[----:B------:R-:W-:Y:S01]  /*1cf70*/  F2FP.SATFINITE.E5M2.F32.PACK_AB_MERGE_C R16, RZ, R16, RZ ;  /* 0x00000010ff10723e */ /* 0x000fe200048060ff */
[----:B------:R-:W-:Y:S01]  /*1cf80*/  FMUL R152, R152, UR22 ;  /* 0x0000001698987c20 */ /* 0x000fe20008400000 */
[----:B------:R-:W-:Y:S01]  /*1cf90*/  F2FP.SATFINITE.E5M2.F32.PACK_AB_MERGE_C R17, RZ, R17, RZ ;  /* 0x00000011ff11723e */ /* 0x000fe200048060ff */
[----:B------:R-:W3:Y:S04]  /*1cfa0*/  LDL.LU R31, [R1+0x214] ;  /* 0x00021400011f7983 */ /* 0x000ee80000300800 */
[----:B------:R-:W-:Y:S01]  /*1cfb0*/  @!P0 STG.E.U8 desc[UR20][R2.64+0x9], R9 ;  /* 0x0000090902008986 */ /* 0x000fe2000c101114 */
[----:B------:R-:W-:-:S03]  /*1cfc0*/  ISETP.LT.OR P0, PT, R0, 0x11, !P3 ;  /* 0x000000110000780c */ /* 0x000fc60005f01670 */
[----:B------:R-:W-:Y:S01]  /*1cfd0*/  @!P1 STG.E.U8 desc[UR20][R24.64+0x8], R10 ;  /* 0x0000080a18009986 */ /* 0x000fe2000c101114 */
[----:B------:R-:W-:-:S03]  /*1cfe0*/  ISETP.LT.OR P1, PT, R0, 0x12, !P3 ;  /* 0x000000120000780c */ /* 0x000fc60005f21670 */
[----:B------:R-:W-:Y:S01]  /*1cff0*/  @!P5 STG.E.U8 desc[UR20][R24.64+0x9], R11 ;  /* 0x0000090b1800d986 */ /* 0x000fe2000c101114 */
[C---:B------:R-:W-:Y:S02]  /*1d000*/  ISETP.LT.OR P5, PT, R0.reuse, 0x11, !P2 ;  /* 0x000000110000780c */ /* 0x040fe400057a1670 */
[----:B------:R-:W-:Y:S01]  /*1d010*/  F2FP.SATFINITE.E5M2.F32.PACK_AB_MERGE_C R18, RZ, R18, RZ ;  /* 0x00000012ff12723e */ /* 0x000fe200048060ff */
[----:B------:R-:W3:Y:S01]  /*1d020*/  LDL.LU R30, [R1+0x218] ;  /* 0x00021800011e7983 */ /* 0x000ee20000300800 */
[----:B------:R-:W-:Y:S01]  /*1d030*/  F2FP.SATFINITE.E5M2.F32.PACK_AB_MERGE_C R19, RZ, R19, RZ ;  /* 0x00000013ff13723e */ /* 0x000fe200048060ff */
[----:B------:R-:W-:Y:S01]  /*1d040*/  FMUL R153, R153, UR22 ;  /* 0x0000001699997c20 */ /* 0x000fe20008400000 */
[----:B------:R-:W-:Y:S01]  /*1d050*/  F2FP.SATFINITE.E5M2.F32.PACK_AB_MERGE_C R20, RZ, R20, RZ ;  /* 0x00000014ff14723e */ /* 0x000fe200048060ff */
[----:B------:R-:W-:Y:S01]  /*1d060*/  @!P0 STG.E.U8 desc[UR20][R2.64+0x10], R12 ;  /* 0x0000100c02008986 */ /* 0x000fe2000c101114 */
[----:B------:R-:W-:Y:S01]  /*1d070*/  ISETP.LT.OR P0, PT, R0, 0x12, !P2 ;  /* 0x000000120000780c */ /* 0x000fe20005701670 */
[----:B------:R-:W-:Y:S01]  /*1d080*/  FMUL R154, R154, UR22 ;  /* 0x000000169a9a7c20 */ /* 0x000fe20008400000 */
[----:B------:R-:W-:Y:S01]  /*1d090*/  F2FP.SATFINITE.E5M2.F32.PACK_AB_MERGE_C R21, RZ, R21, RZ ;  /* 0x00000015ff15723e */ /* 0x000fe200048060ff */
[----:B------:R-:W-:Y:S01]  /*1d0a0*/  @!P1 STG.E.U8 desc[UR20][R2.64+0x11], R13 ;  /* 0x0000110d02009986 */ /* 0x000fe2000c101114 */
[C---:B------:R-:W-:Y:S01]  /*1d0b0*/  ISETP.LT.OR P1, PT, R0.reuse, 0x19, !P3 ;  /* 0x000000190000780c */ /* 0x040fe20005f21670 */
[----:B------:R-:W-:Y:S01]  /*1d0c0*/  FMUL R155, R155, UR22 ;  /* 0x000000169b9b7c20 */ /* 0x000fe20008400000 */
[----:B------:R-:W-:Y:S01]  /*1d0d0*/  F2FP.SATFINITE.E5M2.F32.PACK_AB_MERGE_C R22, RZ, R22, RZ ;  /* 0x00000016ff16723e */ /* 0x000fe200048060ff */
[----:B------:R-:W-:Y:S01]  /*1d0e0*/  @!P5 STG.E.U8 desc[UR20][R24.64+0x10], R14 ;  /* 0x0000100e1800d986 */ /* 0x000fe2000c101114 */
[----:B------:R-:W-:Y:S01]  /*1d0f0*/  ISETP.LT.OR P5, PT, R0, 0x1a, !P3 ;  /* 0x0000001a0000780c */ /* 0x000fe20005fa1670 */
[----:B------:R-:W-:Y:S01]  /*1d100*/  FMUL R156, R156, UR22 ;  /* 0x000000169c9c7c20 */ /* 0x000fe20008400000 */
[----:B------:R-:W-:Y:S01]  /*1d110*/  F2FP.SATFINITE.E5M2.F32.PACK_AB_MERGE_C R23, RZ, R23, RZ ;  /* 0x00000017ff17723e */ /* 0x000fe200048060ff */
[----:B------:R-:W-:Y:S01]  /*1d120*/  FMUL R157, R157, UR22 ;  /* 0x000000169d9d7c20 */ /* 0x000fe20008400000 */
[----:B------:R-:W-:Y:S01]  /*1d130*/  F2FP.SATFINITE.E5M2.F32.PACK_AB_MERGE_C R152, RZ, R152, RZ ;  /* 0x00000098ff98723e */ /* 0x000fe200048060ff */
[----:B------:R-:W-:Y:S01]  /*1d140*/  @!P0 STG.E.U8 desc[UR20][R24.64+0x11], R15 ;  /* 0x0000110f18008986 */ /* 0x000fe2000c101114 */
[----:B------:R-:W-:Y:S01]  /*1d150*/  ISETP.LT.OR P0, PT, R0, 0x19, !P2 ;  /* 0x000000190000780c */ /* 0x000fe20005701670 */
[----:B------:R-:W-:Y:S01]  /*1d160*/  FMUL R158, R158, UR22 ;  /* 0x000000169e9e7c20 */ /* 0x000fe20008400000 */
[C---:B------:R-:W-:Y:S01]  /*1d170*/  ISETP.LT.OR P6, PT, R0.reuse, 0x2a, !P2 ;  /* 0x0000002a0000780c */ /* 0x040fe200057c1670 */
        /* <DEDUP_REMOVED lines=57> */
[----:B0-----:R-:W-:Y:S01]  /*1d510*/  F2FP.SATFINITE.E5M2.F32.PACK_AB_MERGE_C R5, RZ, R168, RZ ;  /* 0x000000a8ff05723e */ /* 0x001fe200048060ff */
[----:B------:R-:W-:Y:S01]  /*1d520*/  @!P1 STG.E.U8 desc[UR20][R2.64+0x31], R157 ;  /* 0x0000319d02009986 */ /* 0x000fe2000c101114 */
[C---:B------:R-:W-:Y:S01]  /*1d530*/  ISETP.LT.OR P1, PT, R0.reuse, 0x3a, !P3 ;  /* 0x0000003a0000780c */ /* 0x040fe20005f21670 */
[----:B------:R-:W-:Y:S01]  /*1d540*/  FMUL R175, R175, UR22 ;  /* 0x00000016afaf7c20 */ /* 0x000fe20008400000 */
[----:B------:R-:W-:Y:S01]  /*1d550*/  F2FP.SATFINITE.E5M2.F32.PACK_AB_MERGE_C R169, RZ, R169, RZ ;  /* 0x000000a9ffa9723e */ /* 0x000fe200048060ff */
[----:B------:R-:W-:Y:S01]  /*1d560*/  @!P5 STG.E.U8 desc[UR20][R24.64+0x30], R158 ;  /* 0x0000309e1800d986 */ /* 0x000fe2000c101114 */
[----:B------:R-:W-:Y:S01]  /*1d570*/  ISETP.LT.OR P5, PT, R0, 0x39, !P2 ;  /* 0x000000390000780c */ /* 0x000fe200057a1670 */
[----:B------:R-:W-:Y:S01]  /*1d580*/  FMUL R176, R176, UR22 ;  /* 0x00000016b0b07c20 */ /* 0x000fe20008400000 */
[----:B-1----:R-:W-:Y:S01]  /*1d590*/  F2FP.SATFINITE.E5M2.F32.PACK_AB_MERGE_C R7, RZ, R170, RZ ;  /* 0x000000aaff07723e */ /* 0x002fe200048060ff */
        /* <DEDUP_REMOVED lines=23> */
[----:B------:R-:W-:Y:S01]  /*1d710*/  FMUL R183, R183, UR22 ;  /* 0x00000016b7b77c20 */ /* 0x000fe20008400000 */
        /* <DEDUP_REMOVED lines=12> */
[----:B------:R0:W-:Y:S01]  /*1d7e0*/  @!P0 STG.E.U8 desc[UR20][R2.64+0x48], R5 ;  /* 0x0000480502008986 */ /* 0x0001e2000c101114 */
[----:B------:R-:W-:Y:S01]  /*1d7f0*/  ISETP.LT.OR P0, PT, R0, 0x51, !P3 ;  /* 0x000000510000780c */ /* 0x000fe20005f01670 */
[----:B------:R-:W-:Y:S01]  /*1d800*/  FMUL R188, R188, UR22 ;  /* 0x00000016bcbc7c20 */ /* 0x000fe20008400000 */
[----:B------:R-:W-:Y:S01]  /*1d810*/  F2FP.SATFINITE.E5M2.F32.PACK_AB_MERGE_C R185, RZ, R185, RZ ;  /* 0x000000b9ffb9723e */ /* 0x000fe200048060ff */
[----:B------:R-:W-:Y:S01]  /*1d820*/  @!P1 STG.E.U8 desc[UR20][R2.64+0x49], R169 ;  /* 0x000049a902009986 */ /* 0x000fe2000c101114 */
[C---:B------:R-:W-:Y:S01]  /*1d830*/  ISETP.LT.OR P1, PT, R0.reuse, 0x52, !P3 ;  /* 0x000000520000780c */ /* 0x040fe20005f21670 */
[----:B------:R-:W-:Y:S01]  /*1d840*/  FMUL R189, R189, UR22 ;  /* 0x00000016bdbd7c20 */ /* 0x000fe20008400000 */
[----:B------:R-:W-:Y:S01]  /*1d850*/  F2FP.SATFINITE.E5M2.F32.PACK_AB_MERGE_C R187, RZ, R187, RZ ;  /* 0x000000bbffbb723e */ /* 0x000fe200048060ff */
[----:B------:R1:W-:Y:S01]  /*1d860*/  @!P5 STG.E.U8 desc[UR20][R24.64+0x48], R7 ;  /* 0x000048071800d986 */ /* 0x0003e2000c101114 */
[----:B------:R-:W-:Y:S01]  /*1d870*/  ISETP.LT.OR P5, PT, R0, 0x51, !P2 ;  /* 0x000000510000780c */ /* 0x000fe200057a1670 */
[----:B------:R-:W-:Y:S01]  /*1d880*/  FMUL R190, R190, UR22 ;  /* 0x00000016bebe7c20 */ /* 0x000fe20008400000 */
[----:B------:R-:W-:Y:S01]  /*1d890*/  FMUL R191, R191, UR22 ;  /* 0x00000016bfbf7c20 */ /* 0x000fe20008400000 */
[----:B0-----:R-:W-:Y:S01]  /*1d8a0*/  F2FP.SATFINITE.E5M2.F32.PACK_AB_MERGE_C R5, RZ, R172, RZ ;  /* 0x000000acff05723e */ /* 0x001fe200048060ff */
[----:B------:R-:W-:Y:S01]  /*1d8b0*/  @!P6 STG.E.U8 desc[UR20][R24.64+0x49], R171 ;  /* 0x000049ab1800e986 */ /* 0x000fe2000c101114 */
[----:B------:R-:W-:Y:S01]  /*1d8c0*/  ISETP.LT.OR P6, PT, R0, 0x52, !P2 ;  /* 0x000000520000780c */ /* 0x000fe200057c1670 */
[----:B------:R-:W-:Y:S01]  /*1d8d0*/  FMUL R192, R192, UR22 ;  /* 0x00000016c0c07c20 */ /* 0x000fe20008400000 */
[----:B------:R-:W-:Y:S01]  /*1d8e0*/  F2FP.SATFINITE.E5M2.F32.PACK_AB_MERGE_C R189, RZ, R189, RZ ;  /* 0x000000bdffbd723e */ /* 0x000fe200048060ff */
[----:B------:R0:W-:Y:S01]  /*1d8f0*/  @!P0 STG.E.U8 desc[UR20][R2.64+0x50], R5 ;  /* 0x0000500502008986 */ /* 0x0001e2000c101114 */
[C---:B------:R-:W-:Y:S01]  /*1d900*/  ISETP.LT.OR P0, PT, R0.reuse, 0x59, !P3 ;  /* 0x000000590000780c */ /* 0x040fe20005f01670 */
[----:B------:R-:W-:Y:S01]  /*1d910*/  FMUL R193, R193, UR22 ;  /* 0x00000016c1c17c20 */ /* 0x000fe20008400000 */
[----:B-1----:R-:W-:Y:S01]  /*1d920*/  F2FP.SATFINITE.E5M2.F32.PACK_AB_MERGE_C R7, RZ, R174, RZ ;  /* 0x000000aeff07723e */ /* 0x002fe200048060ff */
[----:B------:R-:W-:Y:S01]  /*1d930*/  @!P1 STG.E.U8 desc[UR20][R2.64+0x51], R173 ;  /* 0x000051ad02009986 */ /* 0x000fe2000c101114 */
[----:B------:R-:W-:Y:S01]  /*1d940*/  ISETP.LT.OR P1, PT, R0, 0x5a, !P3 ;  /* 0x0000005a0000780c */ /* 0x000fe20005f21670 */
        /* <DEDUP_REMOVED lines=8> */
[C---:B------:R-:W-:Y:S01]  /*1d9d0*/  ISETP.LT.OR P6, PT, R0.reuse, 0x5a, !P2 ;  /* 0x0000005a0000780c */ /* 0x040fe200057c1670 */
[----:B------:R-:W-:Y:S01]  /*1d9e0*/  FMUL R197, R197, UR22 ;  /* 0x00000016c5c57c20 */ /* 0x000fe20008400000 */
[----:B------:R-:W-:Y:S01]  /*1d9f0*/  F2FP.SATFINITE.E5M2.F32.PACK_AB_MERGE_C R193, RZ, R193, RZ ;  /* 0x000000c1ffc1723e */ /* 0x000fe200048060ff */
[----:B------:R0:W-:Y:S01]  /*1da00*/  @!P0 STG.E.U8 desc[UR20][R2.64+0x58], R5 ;  /* 0x0000580502008986 */ /* 0x0001e2000c101114 */
[----:B------:R-:W-:Y:S01]  /*1da10*/  ISETP.LT.OR P0, PT, R0, 0x61, !P3 ;  /* 0x000000610000780c */ /* 0x000fe20005f01670 */
[----:B------:R-:W-:Y:S01]  /*1da20*/  FMUL R198, R198, UR22 ;  /* 0x00000016c6c67c20 */ /* 0x000fe20008400000 */
[----:B-1----:R-:W-:Y:S01]  /*1da30*/  F2FP.SATFINITE.E5M2.F32.PACK_AB_MERGE_C R7, RZ, R178, RZ ;  /* 0x000000b2ff07723e */ /* 0x002fe200048060ff */
[----:B------:R-:W-:Y:S01]  /*1da40*/  @!P1 STG.E.U8 desc[UR20][R2.64+0x59], R177 ;  /* 0x000059b102009986 */ /* 0x000fe2000c101114 */
[C---:B------:R-:W-:Y:S01]  /*1da50*/  ISETP.LT.OR P1, PT, R0.reuse, 0x62, !P3 ;  /* 0x000000620000780c */ /* 0x040fe20005f21670 */
[----:B------:R-:W-:Y:S01]  /*1da60*/  FMUL R199, R199, UR22 ;  /* 0x00000016c7c77c20 */ /* 0x000fe20008400000 */
[----:B------:R-:W-:Y:S01]  /*1da70*/  F2FP.SATFINITE.E5M2.F32.PACK_AB_MERGE_C R195, RZ, R195, RZ ;  /* 0x000000c3ffc3723e */ /* 0x000fe200048060ff */
[----:B------:R1:W-:Y:S01]  /*1da80*/  @!P5 STG.E.U8 desc[UR20][R24.64+0x58], R7 ;  /* 0x000058071800d986 */ /* 0x0003e2000c101114 */
[----:B------:R-:W-:Y:S01]  /*1da90*/  ISETP.LT.OR P5, PT, R0, 0x61, !P2 ;  /* 0x000000610000780c */ /* 0x000fe200057a1670 */
[----:B------:R-:W-:Y:S01]  /*1daa0*/  FMUL R200, R200, UR22 ;  /* 0x00000016c8c87c20 */ /* 0x000fe20008400000 */
[----:B------:R-:W-:Y:S01]  /*1dab0*/  F2FP.SATFINITE.E5M2.F32.PACK_AB_MERGE_C R197, RZ, R197, RZ ;  /* 0x000000c5ffc5723e */ /* 0x000fe200048060ff */
[----:B------:R-:W-:Y:S01]  /*1dac0*/  @!P6 STG.E.U8 desc[UR20][R24.64+0x59], R179 ;  /* 0x000059b31800e986 */ /* 0x000fe2000c101114 */
[----:B0-----:R-:W-:Y:S01]  /*1dad0*/  F2FP.SATFINITE.E5M2.F32.PACK_AB_MERGE_C R5, RZ, R180, RZ ;  /* 0x000000b4ff05723e */ /* 0x001fe200048060ff */
[----:B------:R-:W-:Y:S01]  /*1dae0*/  FMUL R201, R201, UR22 ;  /* 0x00000016c9c97c20 */ /* 0x000fe20008400000 */
        /* <DEDUP_REMOVED lines=20> */
[----:B------:R-:W-:Y:S01]  /*1dc30*/  FMUL R208, R208, UR22 ;  /* 0x00000016d0d07c20 */ /* 0x000fe20008400000 */
        /* <DEDUP_REMOVED lines=96> */
[----:B--2---:R-:W-:Y:S01]  /*1e240*/  FMUL R4, R35, UR22 ;  /* 0x0000001623047c20 */ /* 0x004fe20008400000 */
[----:B------:R-:W-:Y:S01]  /*1e250*/  FMUL R236, R236, UR22 ;  /* 0x00000016ecec7c20 */ /* 0x000fe20008400000 */
[----:B------:R1:W-:Y:S01]  /*1e260*/  @!P5 STG.E.U8 desc[UR20][R24.64+0x90], R7 ;  /* 0x000090071800d986 */ /* 0x0003e2000c101114 */
[----:B------:R-:W-:Y:S01]  /*1e270*/  ISETP.LT.OR P5, PT, R0, 0x99, !P2 ;  /* 0x000000990000780c */ /* 0x000fe200057a1670 */
[----:B------:R-:W-:Y:S01]  /*1e280*/  FMUL R237, R237, UR22 ;  /* 0x00000016eded7c20 */ /* 0x000fe20008400000 */
[----:B------:R-:W-:Y:S01]  /*1e290*/  F2FP.SATFINITE.E5M2.F32.PACK_AB_MERGE_C R233, RZ, R233, RZ ;  /* 0x000000e9ffe9723e */ /* 0x000fe200048060ff */
[----:B------:R-:W-:Y:S01]  /*1e2a0*/  @!P6 STG.E.U8 desc[UR20][R24.64+0x91], R207 ;  /* 0x000091cf1800e986 */ /* 0x000fe2000c101114 */
[----:B0-----:R-:W-:-:S02]  /*1e2b0*/  F2FP.SATFINITE.E5M2.F32.PACK_AB_MERGE_C R5, RZ, R208, RZ ;  /* 0x000000d0ff05723e */ /* 0x001fc400048060ff */
[----:B------:R-:W-:Y:S01]  /*1e2c0*/  ISETP.LT.OR P6, PT, R0, 0x9a, !P2 ;  /* 0x0000009a0000780c */ /* 0x000fe200057c1670 */
[----:B------:R-:W2:Y:S01]  /*1e2d0*/  LDL.LU R36, [R1+0x21c] ;  /* 0x00021c0001247983 */ /* 0x000ea20000300800 */
[----:B------:R-:W-:-:S03]  /*1e2e0*/  F2FP.SATFINITE.E5M2.F32.PACK_AB_MERGE_C R235, RZ, R235, RZ ;  /* 0x000000ebffeb723e */ /* 0x000fc600048060ff */
[----:B------:R0:W-:Y:S01]  /*1e2f0*/  @!P0 STG.E.U8 desc[UR20][R2.64+0x98], R5 ;  /* 0x0000980502008986 */ /* 0x0001e2000c101114 */
[C---:B------:R-:W-:Y:S02]  /*1e300*/  ISETP.LT.OR P0, PT, R0.reuse, 0xa1, !P3 ;  /* 0x000000a10000780c */ /* 0x040fe40005f01670 */
[----:B-1----:R-:W-:Y:S01]  /*1e310*/  F2FP.SATFINITE.E5M2.F32.PACK_AB_MERGE_C R7, RZ, R210, RZ ;  /* 0x000000d2ff07723e */ /* 0x002fe200048060ff */
[----:B------:R-:W-:Y:S01]  /*1e320*/  @!P1 STG.E.U8 desc[UR20][R2.64+0x99], R209 ;  /* 0x000099d102009986 */ /* 0x000fe2000c101114 */
[----:B------:R-:W-:-:S03]  /*1e330*/  ISETP.LT.OR P1, PT, R0, 0xa2, !P3 ;  /* 0x000000a20000780c */ /* 0x000fc60005f21670 */
[----:B------:R1:W-:Y:S01]  /*1e340*/  @!P5 STG.E.U8 desc[UR20][R24.64+0x98], R7 ;  /* 0x000098071800d986 */ /* 0x0003e2000c101114 */
[C---:B------:R-:W-:Y:S02]  /*1e350*/  ISETP.LT.OR P5, PT, R0.reuse, 0xa1, !P2 ;  /* 0x000000a10000780c */ /* 0x040fe400057a1670 */
[----:B0-----:R-:W-:Y:S01]  /*1e360*/  F2FP.SATFINITE.E5M2.F32.PACK_AB_MERGE_C R5, RZ, R212, RZ ;  /* 0x000000d4ff05723e */ /* 0x001fe200048060ff */
[----:B------:R-:W-:Y:S01]  /*1e370*/  @!P6 STG.E.U8 desc[UR20][R24.64+0x99], R211 ;  /* 0x000099d31800e986 */ /* 0x000fe2000c101114 */
[----:B------:R-:W-:-:S03]  /*1e380*/  ISETP.LT.OR P6, PT, R0, 0xa2, !P2 ;  /* 0x000000a20000780c */ /* 0x000fc600057c1670 */
        /* <DEDUP_REMOVED lines=51> */
[----:B------:R-:W-:Y:S02]  /*1e6c0*/  ISETP.LT.OR P0, PT, R0, 0xd1, !P3 ;  /* 0x000000d10000780c */ /* 0x000fe40005f01670 */
[----:B-1----:R-:W-:Y:S01]  /*1e6d0*/  F2FP.SATFINITE.E5M2.F32.PACK_AB_MERGE_C R7, RZ, R234, RZ ;  /* 0x000000eaff07723e */ /* 0x002fe200048060ff */
[----:B------:R-:W2:Y:S01]  /*1e6e0*/  LDL.LU R35, [R1+0x220] ;  /* 0x0002200001237983 */ /* 0x000ea20000300800 */
[----:B------:R-:W-:Y:S01]  /*1e6f0*/  F2FP.SATFINITE.E5M2.F32.PACK_AB_MERGE_C R9, RZ, R236, RZ ;  /* 0x000000ecff09723e */ /* 0x000fe200048060ff */
[----:B----4-:R-:W-:Y:S01]  /*1e700*/  FMUL R6, R33, UR22 ;  /* 0x0000001621067c20 */ /* 0x010fe20008400000 */
[----:B------:R-:W-:Y:S01]  /*1e710*/  F2FP.SATFINITE.E5M2.F32.PACK_AB_MERGE_C R11, RZ, R4, RZ ;  /* 0x00000004ff0b723e */ /* 0x000fe200048060ff */
[----:B------:R-:W-:Y:S01]  /*1e720*/  @!P1 STG.E.U8 desc[UR20][R2.64+0xc9], R233 ;  /* 0x0000c9e902009986 */ /* 0x000fe2000c101114 */
[----:B0-----:R-:W-:Y:S01]  /*1e730*/  FMUL R5, R34, UR22 ;  /* 0x0000001622057c20 */ /* 0x001fe20008400000 */
[----:B-----5:R-:W-:-:S02]  /*1e740*/  FMUL R4, R38, UR22 ;  /* 0x0000001626047c20 */ /* 0x020fc40008400000 */
[----:B------:R-:W4:Y:S01]  /*1e750*/  LDL.LU R34, [R1+0x224] ;  /* 0x0002240001227983 */ /* 0x000f220000300800 */
[----:B------:R-:W-:-:S03]  /*1e760*/  ISETP.LT.OR P1, PT, R0, 0xd2, !P3 ;  /* 0x000000d20000780c */ /* 0x000fc60005f21670 */
[----:B------:R-:W5:Y:S04]  /*1e770*/  LDL.LU R33, [R1+0x228] ;  /* 0x0002280001217983 */ /* 0x000f680000300800 */
[----:B------:R3:W-:Y:S01]  /*1e780*/  @!P5 STG.E.U8 desc[UR20][R24.64+0xc8], R7 ;  /* 0x0000c8071800d986 */ /* 0x0007e2000c101114 */
[----:B------:R-:W-:-:S03]  /*1e790*/  ISETP.LT.OR P5, PT, R0, 0xd1, !P2 ;  /* 0x000000d10000780c */ /* 0x000fc600057a1670 */
[----:B------:R-:W-:Y:S01]  /*1e7a0*/  @!P6 STG.E.U8 desc[UR20][R24.64+0xc9], R235 ;  /* 0x0000c9eb1800e986 */ /* 0x000fe2000c101114 */
[----:B------:R-:W-:-:S03]  /*1e7b0*/  ISETP.LT.OR P6, PT, R0, 0xd2, !P2 ;  /* 0x000000d20000780c */ /* 0x000fc600057c1670 */
[----:B------:R0:W-:Y:S01]  /*1e7c0*/  @!P0 STG.E.U8 desc[UR20][R2.64+0xd0], R9 ;  /* 0x0000d00902008986 */ /* 0x0001e2000c101114 */
[----:B---3--:R-:W-:-:S03]  /*1e7d0*/  FMUL R7, R31, UR22 ;  /* 0x000000161f077c20 */ /* 0x008fc60008400000 */
[----:B------:R-:W3:Y:S04]  /*1e7e0*/  LDL.LU R31, [R1+0x22c] ;  /* 0x00022c00011f7983 */ /* 0x000ee80000300800 */
[----:B------:R-:W3:Y:S01]  /*1e7f0*/  LDL.LU R38, [R1+0x230] ;  /* 0x0002300001267983 */ /* 0x000ee20000300800 */
[----:B0-----:R-:W-:Y:S01]  /*1e800*/  F2FP.SATFINITE.E5M2.F32.PACK_AB_MERGE_C R9, RZ, R4, RZ ;  /* 0x00000004ff09723e */ /* 0x001fe200048060ff */
[----:B------:R-:W-:Y:S02]  /*1e810*/  FMUL R4, R30, UR22 ;  /* 0x000000161e047c20 */ /* 0x000fe40008400000 */
[----:B------:R-:W3:Y:S01]  /*1e820*/  LDL.LU R30, [R1+0x234] ;  /* 0x00023400011e7983 */ /* 0x000ee20000300800 */
[----:B------:R-:W-:Y:S02]  /*1e830*/  F2FP.SATFINITE.E5M2.F32.PACK_AB_MERGE_C R237, RZ, R237, RZ ;  /* 0x000000edffed723e */ /* 0x000fe400048060ff */
[----:B------:R-:W-:Y:S01]  /*1e840*/  F2FP.SATFINITE.E5M2.F32.PACK_AB_MERGE_C R13, RZ, R5, RZ ;  /* 0x00000005ff0d723e */ /* 0x000fe200048060ff */
[----:B------:R-:W-:Y:S01]  /*1e850*/  FMUL R5, R37, UR22 ;  /* 0x0000001625057c20 */ /* 0x000fe20008400000 */
[----:B------:R-:W-:Y:S01]  /*1e860*/  ISETP.LT.OR P0, PT, R0, 0xd9, !P3 ;  /* 0x000000d90000780c */ /* 0x000fe20005f01670 */
[----:B------:R-:W3:Y:S01]  /*1e870*/  LDL.LU R37, [R1+0x238] ;  /* 0x0002380001257983 */ /* 0x000ee20000300800 */
[----:B------:R-:W-:-:S03]  /*1e880*/  F2FP.SATFINITE.E5M2.F32.PACK_AB_MERGE_C R15, RZ, R6, RZ ;  /* 0x00000006ff0f723e */ /* 0x000fc600048060ff */
[----:B------:R-:W-:Y:S01]  /*1e890*/  @!P1 STG.E.U8 desc[UR20][R2.64+0xd1], R237 ;  /* 0x0000d1ed02009986 */ /* 0x000fe2000c101114 */
[----:B------:R-:W-:-:S03]  /*1e8a0*/  ISETP.LT.OR P1, PT, R0, 0xda, !P3 ;  /* 0x000000da0000780c */ /* 0x000fc60005f21670 */
[----:B------:R0:W-:Y:S01]  /*1e8b0*/  @!P5 STG.E.U8 desc[UR20][R24.64+0xd0], R11 ;  /* 0x0000d00b1800d986 */ /* 0x0001e2000c101114 */
[----:B------:R-:W-:-:S03]  /*1e8c0*/  ISETP.LT.OR P5, PT, R0, 0xd9, !P2 ;  /* 0x000000d90000780c */ /* 0x000fc600057a1670 */
[----:B------:R1:W-:Y:S01]  /*1e8d0*/  @!P6 STG.E.U8 desc[UR20][R24.64+0xd1], R13 ;  /* 0x0000d10d1800e986 */ /* 0x0003e2000c101114 */
[----:B0-----:R-:W-:Y:S02]  /*1e8e0*/  F2FP.SATFINITE.E5M2.F32.PACK_AB_MERGE_C R11, RZ, R5, RZ ;  /* 0x00000005ff0b723e */ /* 0x001fe400048060ff */
[----:B-1----:R-:W-:Y:S01]  /*1e8f0*/  F2FP.SATFINITE.E5M2.F32.PACK_AB_MERGE_C R13, RZ, R7, RZ ;  /* 0x00000007ff0d723e */ /* 0x002fe200048060ff */
[----:B------:R0:W-:Y:S04]  /*1e900*/  @!P0 STG.E.U8 desc[UR20][R2.64+0xd8], R9 ;  /* 0x0000d80902008986 */ /* 0x0001e8000c101114 */
[----:B------:R1:W-:Y:S01]  /*1e910*/  @!P1 STG.E.U8 desc[UR20][R2.64+0xd9], R11 ;  /* 0x0000d90b02009986 */ /* 0x0003e2000c101114 */
[----:B0-----:R-:W-:-:S03]  /*1e920*/  F2FP.SATFINITE.E5M2.F32.PACK_AB_MERGE_C R9, RZ, R4, RZ ;  /* 0x00000004ff09723e */ /* 0x001fc600048060ff */
[----:B------:R0:W-:Y:S01]  /*1e930*/  @!P5 STG.E.U8 desc[UR20][R24.64+0xd8], R15 ;  /* 0x0000d80f1800d986 */ /* 0x0001e2000c101114 */
[----:B--2---:R-:W-:-:S03]  /*1e940*/  FMUL R5, R36, UR22 ;  /* 0x0000001624057c20 */ /* 0x004fc60008400000 */
[----:B------:R-:W2:Y:S02]  /*1e950*/  LDL.LU R36, [R1+0x23c] ;  /* 0x00023c0001247983 */ /* 0x000ea40000300800 */
[----:B-1----:R-:W-:Y:S01]  /*1e960*/  F2FP.SATFINITE.E5M2.F32.PACK_AB_MERGE_C R11, RZ, R5, RZ ;  /* 0x00000005ff0b723e */ /* 0x002fe200048060ff */
[----:B------:R-:W-:Y:S02]  /*1e970*/  FMUL R6, R35, UR22 ;  /* 0x0000001623067c20 */ /* 0x000fe40008400000 */
[----:B------:R-:W2:Y:S01]  /*1e980*/  LDL.LU R35, [R1+0x240] ;  /* 0x0002400001237983 */ /* 0x000ea20000300800 */
[----:B----4-:R-:W-:-:S03]  /*1e990*/  FMUL R7, R34, UR22 ;  /* 0x0000001622077c20 */ /* 0x010fc60008400000 */
[----:B------:R-:W4:Y:S01]  /*1e9a0*/  LDL.LU R34, [R1+0x244] ;  /* 0x0002440001227983 */ /* 0x000f220000300800 */
[----:B-----5:R-:W-:-:S03]  /*1e9b0*/  FMUL R4, R33, UR22 ;  /* 0x0000001621047c20 */ /* 0x020fc60008400000 */
[----:B------:R-:W5:Y:S01]  /*1e9c0*/  LDL.LU R33, [R1+0x248] ;  /* 0x0002480001217983 */ /* 0x000f620000300800 */
[----:B0-----:R-:W-:Y:S01]  /*1e9d0*/  F2FP.SATFINITE.E5M2.F32.PACK_AB_MERGE_C R15, RZ, R6, RZ ;  /* 0x00000006ff0f723e */ /* 0x001fe200048060ff */
[----:B---3--:R-:W-:Y:S02]  /*1e9e0*/  FMUL R5, R31, UR22 ;  /* 0x000000161f057c20 */ /* 0x008fe40008400000 */
[----:B------:R-:W3:Y:S01]  /*1e9f0*/  LDL.LU R31, [R1+0x24c] ;  /* 0x00024c00011f7983 */ /* 0x000ee20000300800 */
[----:B------:R-:W-:-:S03]  /*1ea00*/  FMUL R6, R30, UR22 ;  /* 0x000000161e067c20 */ /* 0x000fc60008400000 */
[----:B------:R-:W3:Y:S01]  /*1ea10*/  LDL.LU R30, [R1+0x250] ;  /* 0x00025000011e7983 */ /* 0x000ee20000300800 */
[C---:B------:R-:W-:Y:S02]  /*1ea20*/  ISETP.LT.OR P6, PT, R0.reuse, 0xda, !P2 ;  /* 0x000000da0000780c */ /* 0x040fe400057c1670 */
[C---:B------:R-:W-:Y:S02]  /*1ea30*/  ISETP.LT.OR P5, PT, R0.reuse, 0xe1, !P3 ;  /* 0x000000e10000780c */ /* 0x040fe40005fa1670 */
[C---:B------:R-:W-:Y:S02]  /*1ea40*/  ISETP.LT.OR P0, PT, R0.reuse, 0xe1, !P2 ;  /* 0x000000e10000780c */ /* 0x040fe40005701670 */
[----:B------:R-:W-:-:S07]  /*1ea50*/  ISETP.LT.OR P1, PT, R0, 0xe2, !P2 ;  /* 0x000000e20000780c */ /* 0x000fce0005721670 */
[----:B------:R0:W-:Y:S01]  /*1ea60*/  @!P6 STG.E.U8 desc[UR20][R24.64+0xd9], R13 ;  /* 0x0000d90d1800e986 */ /* 0x0001e2000c101114 */
[C---:B------:R-:W-:Y:S02]  /*1ea70*/  ISETP.LT.OR P6, PT, R0.reuse, 0xe2, !P3 ;  /* 0x000000e20000780c */ /* 0x040fe40005fc1670 */
[----:B------:R-:W-:Y:S01]  /*1ea80*/  F2FP.SATFINITE.E5M2.F32.PACK_AB_MERGE_C R7, RZ, R7, RZ ;  /* 0x00000007ff07723e */ /* 0x000fe200048060ff */
[----:B------:R1:W-:Y:S01]  /*1ea90*/  @!P5 STG.E.U8 desc[UR20][R2.64+0xe0], R9 ;  /* 0x0000e0090200d986 */ /* 0x0003e2000c101114 */
[----:B------:R-:W-:Y:S02]  /*1eaa0*/  ISETP.LT.OR P5, PT, R0, 0xea, !P2 ;  /* 0x000000ea0000780c */ /* 0x000fe400057a1670 */
[----:B0-----:R-:W-:Y:S01]  /*1eab0*/  F2FP.SATFINITE.E5M2.F32.PACK_AB_MERGE_C R13, RZ, R4, RZ ;  /* 0x00000004ff0d723e */ /* 0x001fe200048060ff */
[----:B------:R-:W-:-:S06]  /*1eac0*/  FMUL R4, R38, UR22 ;  /* 0x0000001626047c20 */ /* 0x000fcc0008400000 */
[----:B------:R-:W-:Y:S01]  /*1ead0*/  @!P6 STG.E.U8 desc[UR20][R2.64+0xe1], R11 ;  /* 0x0000e10b0200e986 */ /* 0x000fe2000c101114 */
[----:B------:R-:W-:-:S03]  /*1eae0*/  ISETP.LT.OR P6, PT, R0, 0xe9, !P3 ;  /* 0x000000e90000780c */ /* 0x000fc60005fc1670 */
[----:B------:R-:W-:Y:S01]  /*1eaf0*/  @!P0 STG.E.U8 desc[UR20][R24.64+0xe0], R15 ;  /* 0x0000e00f18008986 */ /* 0x000fe2000c101114 */
[----:B------:R-:W-:-:S03]  /*1eb00*/  ISETP.LT.OR P0, PT, R0, 0xea, !P3 ;  /* 0x000000ea0000780c */ /* 0x000fc60005f01670 */
[----:B------:R0:W-:Y:S04]  /*1eb10*/  @!P1 STG.E.U8 desc[UR20][R24.64+0xe1], R7 ;  /* 0x0000e10718009986 */ /* 0x0001e8000c101114 */
[----:B------:R-:W3:Y:S01]  /*1eb20*/  LDL.LU R38, [R1+0x254] ;  /* 0x0002540001267983 */ /* 0x000ee20000300800 */
[----:B-1----:R-:W-:Y:S02]  /*1eb30*/  F2FP.SATFINITE.E5M2.F32.PACK_AB_MERGE_C R9, RZ, R5, RZ ;  /* 0x00000005ff09723e */ /* 0x002fe400048060ff */
[----:B0-----:R-:W-:Y:S01]  /*1eb40*/  F2FP.SATFINITE.E5M2.F32.PACK_AB_MERGE_C R7, RZ, R4, RZ ;  /* 0x00000004ff07723e */ /* 0x001fe200048060ff */
[----:B------:R-:W-:Y:S02]  /*1eb50*/  FMUL R4, R37, UR22 ;  /* 0x0000001625047c20 */ /* 0x000fe40008400000 */
[----:B------:R-:W3:Y:S01]  /*1eb60*/  LDL.LU R37, [R1+0x258] ;  /* 0x0002580001257983 */ /* 0x000ee20000300800 */
[----:B------:R-:W-:-:S02]  /*1eb70*/  F2FP.SATFINITE.E5M2.F32.PACK_AB_MERGE_C R11, RZ, R6, RZ ;  /* 0x00000006ff0b723e */ /* 0x000fc400048060ff */
[----:B------:R-:W-:Y:S01]  /*1eb80*/  F2FP.SATFINITE.E5M2.F32.PACK_AB_MERGE_C R15, RZ, R4, RZ ;  /* 0x00000004ff0f723e */ /* 0x000fe200048060ff */
[----:B------:R-:W-:Y:S04]  /*1eb90*/  @!P6 STG.E.U8 desc[UR20][R2.64+0xe8], R13 ;  /* 0x0000e80d0200e986 */ /* 0x000fe8000c101114 */
[----:B------:R0:W-:Y:S04]  /*1eba0*/  @!P0 STG.E.U8 desc[UR20][R2.64+0xe9], R9 ;  /* 0x0000e90902008986 */ /* 0x0001e8000c101114 */
[----:B------:R1:W-:Y:S01]  /*1ebb0*/  @!P5 STG.E.U8 desc[UR20][R24.64+0xe9], R11 ;  /* 0x0000e90b1800d986 */ /* 0x0003e2000c101114 */
[----:B--2---:R-:W-:-:S03]  /*1ebc0*/  FMUL R5, R36, UR22 ;  /* 0x0000001624057c20 */ /* 0x004fc60008400000 */
[----:B------:R-:W2:Y:S02]  /*1ebd0*/  LDL.LU R36, [R1+0x25c] ;  /* 0x00025c0001247983 */ /* 0x000ea40000300800 */
[----:B0-----:R-:W-:Y:S01]  /*1ebe0*/  F2FP.SATFINITE.E5M2.F32.PACK_AB_MERGE_C R9, RZ, R5, RZ ;  /* 0x00000005ff09723e */ /* 0x001fe200048060ff */
[----:B------:R-:W-:Y:S02]  /*1ebf0*/  FMUL R6, R35, UR22 ;  /* 0x0000001623067c20 */ /* 0x000fe40008400000 */
[----:B------:R-:W2:Y:S01]  /*1ec00*/  LDL.LU R35, [R1+0x260] ;  /* 0x0002600001237983 */ /* 0x000ea20000300800 */
[----:B----4-:R-:W-:-:S03]  /*1ec10*/  FMUL R4, R34, UR22 ;  /* 0x0000001622047c20 */ /* 0x010fc60008400000 */
[----:B------:R-:W4:Y:S02]  /*1ec20*/  LDL.LU R34, [R1+0x264] ;  /* 0x0002640001227983 */ /* 0x000f240000300800 */
[----:B-1----:R-:W-:Y:S01]  /*1ec30*/  F2FP.SATFINITE.E5M2.F32.PACK_AB_MERGE_C R11, RZ, R4, RZ ;  /* 0x00000004ff0b723e */ /* 0x002fe200048060ff */
[----:B-----5:R-:W-:Y:S02]  /*1ec40*/  FMUL R4, R33, UR22 ;  /* 0x0000001621047c20 */ /* 0x020fe40008400000 */
[----:B------:R-:W5:Y:S03]  /*1ec50*/  LDL.LU R33, [R1+0x268] ;  /* 0x0002680001217983 */ /* 0x000f660000300800 */
[----:B------:R-:W-:Y:S01]  /*1ec60*/  F2FP.SATFINITE.E5M2.F32.PACK_AB_MERGE_C R13, RZ, R4, RZ ;  /* 0x00000004ff0d723e */ /* 0x000fe200048060ff */
        /* <DEDUP_REMOVED lines=9> */
[----:B------:R-:W-:-:S03]  /*1ed00*/  ISETP.LT.OR P1, PT, R0, 0xf1, !P2 ;  /* 0x000000f10000780c */ /* 0x000fc60005721670 */
[----:B------:R1:W-:Y:S01]  /*1ed10*/  @!P6 STG.E.U8 desc[UR20][R2.64+0xf0], R15 ;  /* 0x0000f00f0200e986 */ /* 0x0003e2000c101114 */
[C---:B------:R-:W-:Y:S02]  /*1ed20*/  ISETP.LT.OR P6, PT, R0.reuse, 0xf9, !P3 ;  /* 0x000000f90000780c */ /* 0x040fe40005fc1670 */
[----:B------:R-:W-:Y:S01]  /*1ed30*/  ISETP.LT.OR P3, PT, R0, 0xfa, !P3 ;  /* 0x000000fa0000780c */ /* 0x000fe20005f61670 */
[----:B------:R1:W-:Y:S01]  /*1ed40*/  @!P0 STG.E.U8 desc[UR20][R2.64+0xf1], R9 ;  /* 0x0000f10902008986 */ /* 0x0003e2000c101114 */
[----:B0-----:R-:W-:Y:S02]  /*1ed50*/  F2FP.SATFINITE.E5M2.F32.PACK_AB_MERGE_C R7, RZ, R6, RZ ;  /* 0x00000006ff07723e */ /* 0x001fe400048060ff */
[----:B-1----:R-:W-:Y:S02]  /*1ed60*/  F2FP.SATFINITE.E5M2.F32.PACK_AB_MERGE_C R15, RZ, R5, RZ ;  /* 0x00000005ff0f723e */ /* 0x002fe400048060ff */
[----:B------:R-:W-:Y:S01]  /*1ed70*/  F2FP.SATFINITE.E5M2.F32.PACK_AB_MERGE_C R9, RZ, R4, RZ ;  /* 0x00000004ff09723e */ /* 0x000fe200048060ff */
[----:B------:R-:W-:-:S02]  /*1ed80*/  FMUL R4, R38, UR22 ;  /* 0x0000001626047c20 */ /* 0x000fc40008400000 */
[----:B------:R-:W3:Y:S04]  /*1ed90*/  LDL.LU R38, [R1+0x274] ;  /* 0x0002740001267983 */ /* 0x000ee80000300800 */
[----:B------:R0:W-:Y:S01]  /*1eda0*/  @!P5 STG.E.U8 desc[UR20][R24.64+0xf1], R11 ;  /* 0x0000f10b1800d986 */ /* 0x0001e2000c101114 */
[----:B------:R-:W-:Y:S01]  /*1edb0*/  ISETP.LT.OR P5, PT, R0, 0xf9, !P2 ;  /* 0x000000f90000780c */ /* 0x000fe200057a1670 */
[----:B------:R-:W-:Y:S02]  /*1edc0*/  FMUL R5, R37, UR22 ;  /* 0x0000001625057c20 */ /* 0x000fe40008400000 */
[----:B------:R-:W3:Y:S04]  /*1edd0*/  LDL.LU R37, [R1+0x278] ;  /* 0x0002780001257983 */ /* 0x000ee80000300800 */
[----:B------:R1:W-:Y:S04]  /*1ede0*/  @!P1 STG.E.U8 desc[UR20][R24.64+0xf0], R7 ;  /* 0x0000f00718009986 */ /* 0x0003e8000c101114 */
[----:B------:R-:W-:Y:S04]  /*1edf0*/  @!P6 STG.E.U8 desc[UR20][R2.64+0xf8], R13 ;  /* 0x0000f80d0200e986 */ /* 0x000fe8000c101114 */
[----:B------:R4:W-:Y:S01]  /*1ee00*/  @!P3 STG.E.U8 desc[UR20][R2.64+0xf9], R15 ;  /* 0x0000f90f0200b986 */ /* 0x0009e2000c101114 */
[----:B0-----:R-:W-:-:S03]  /*1ee10*/  F2FP.SATFINITE.E5M2.F32.PACK_AB_MERGE_C R11, RZ, R4, RZ ;  /* 0x00000004ff0b723e */ /* 0x001fc600048060ff */
[----:B------:R0:W-:Y:S01]  /*1ee20*/  @!P5 STG.E.U8 desc[UR20][R24.64+0xf8], R9 ;  /* 0x0000f8091800d986 */ /* 0x0001e2000c101114 */
[----:B--2---:R-:W-:-:S03]  /*1ee30*/  FMUL R6, R36, UR22 ;  /* 0x0000001624067c20 */ /* 0x004fc60008400000 */
[----:B------:R-:W2:Y:S01]  /*1ee40*/  LDL.LU R36, [R1+0x27c] ;  /* 0x00027c0001247983 */ /* 0x000ea20000300800 */
[----:B-1----:R-:W-:-:S03]  /*1ee50*/  FMUL R7, R35, UR22 ;  /* 0x0000001623077c20 */ /* 0x002fc60008400000 */
        /* <DEDUP_REMOVED lines=10> */
[----:B------:R-:W-:Y:S02]  /*1ef00*/  ISETP.GE.AND P1, PT, R32, 0x81, PT ;  /* 0x000000812000780c */ /* 0x000fe40003f26270 */
[C---:B------:R-:W-:Y:S02]  /*1ef10*/  ISETP.LT.OR P2, PT, R0.reuse, 0xfa, !P2 ;  /* 0x000000fa0000780c */ /* 0x040fe40005741670 */
[C---:B------:R-:W-:Y:S02]  /*1ef20*/  ISETP.LT.OR P6, PT, R0.reuse, 0x1, !P1 ;  /* 0x000000010000780c */ /* 0x040fe40004fc1670 */
[----:B------:R-:W-:Y:S02]  /*1ef30*/  ISETP.LT.OR P3, PT, R0, 0x2, !P1 ;  /* 0x000000020000780c */ /* 0x000fe40004f61670 */
[----:B------:R-:W-:Y:S02]  /*1ef40*/  F2FP.SATFINITE.E5M2.F32.PACK_AB_MERGE_C R5, RZ, R5, RZ ;  /* 0x00000005ff05723e */ /* 0x000fe400048060ff */
[----:B------:R-:W-:-:S05]  /*1ef50*/  ISETP.GE.AND P0, PT, R32, 0x89, PT ;  /* 0x000000892000780c */ /* 0x000fca0003f06270 */
[----:B------:R-:W-:Y:S01]  /*1ef60*/  @!P2 STG.E.U8 desc[UR20][R24.64+0xf9], R11 ;  /* 0x0000f90b1800a986 */ /* 0x000fe2000c101114 */
[----:B------:R-:W-:-:S03]  /*1ef70*/  F2FP.SATFINITE.E5M2.F32.PACK_AB_MERGE_C R13, RZ, R6, RZ ;  /* 0x00000006ff0d723e */ /* 0x000fc600048060ff */
[----:B------:R0:W-:Y:S01]  /*1ef80*/  @!P6 STG.E.U8 desc[UR20][R28.64], R5 ;  /* 0x000000051c00e986 */ /* 0x0001e2000c101114 */
[C---:B------:R-:W-:Y:S02]  /*1ef90*/  ISETP.LT.OR P6, PT, R0.reuse, 0x2, !P0 ;  /* 0x000000020000780c */ /* 0x040fe400047c1670 */
[C---:B------:R-:W-:Y:S01]  /*1efa0*/  ISETP.LT.OR P5, PT, R0.reuse, 0x1, !P0 ;  /* 0x000000010000780c */ /* 0x040fe200047a1670 */
[----:B------:R1:W-:Y:S01]  /*1efb0*/  @!P3 STG.E.U8 desc[UR20][R28.64+0x1], R13 ;  /* 0x0000010d1c00b986 */ /* 0x0003e2000c101114 */
[----:B------:R-:W-:Y:S02]  /*1efc0*/  ISETP.LT.OR P2, PT, R0, 0xa, !P1 ;  /* 0x0000000a0000780c */ /* 0x000fe40004f41670 */
[----:B0-----:R-:W-:Y:S02]  /*1efd0*/  F2FP.SATFINITE.E5M2.F32.PACK_AB_MERGE_C R5, RZ, R3, RZ ;  /* 0x00000003ff05723e */ /* 0x001fe400048060ff */
[----:B-1----:R-:W-:Y:S01]  /*1efe0*/  F2FP.SATFINITE.E5M2.F32.PACK_AB_MERGE_C R13, RZ, R2, RZ ;  /* 0x00000002ff0d723e */ /* 0x002fe200048060ff */
[----:B------:R-:W-:-:S02]  /*1eff0*/  FMUL R3, R38, UR22 ;  /* 0x0000001626037c20 */ /* 0x000fc40008400000 */
[----:B------:R-:W3:Y:S01]  /*1f000*/  LDL.LU R38, [R1+0x294] ;  /* 0x0002940001267983 */ /* 0x000ee20000300800 */
[----:B------:R-:W-:Y:S02]  /*1f010*/  F2FP.SATFINITE.E5M2.F32.PACK_AB_MERGE_C R11, RZ, R4, RZ ;  /* 0x00000004ff0b723e */ /* 0x000fe400048060ff */
[----:B------:R-:W-:Y:S01]  /*1f020*/  ISETP.LT.OR P3, PT, R0, 0x9, !P1 ;  /* 0x000000090000780c */ /* 0x000fe20004f61670 */
[----:B------:R0:W-:Y:S01]  /*1f030*/  @!P6 STG.E.U8 desc[UR20][R26.64+0x1], R9 ;  /* 0x000001091a00e986 */ /* 0x0001e2000c101114 */
[----:B------:R-:W-:-:S03]  /*1f040*/  FMUL R2, R37, UR22 ;  /* 0x0000001625027c20 */ /* 0x000fc60008400000 */
[----:B------:R-:W3:Y:S01]  /*1f050*/  LDL.LU R37, [R1+0x298] ;  /* 0x0002980001257983 */ /* 0x000ee20000300800 */
[----:B------:R-:W-:Y:S02]  /*1f060*/  F2FP.SATFINITE.E5M2.F32.PACK_AB_MERGE_C R7, RZ, R7, RZ ;  /* 0x00000007ff07723e */ /* 0x000fe400048060ff */
[----:B0-----:R-:W-:-:S03]  /*1f070*/  F2FP.SATFINITE.E5M2.F32.PACK_AB_MERGE_C R9, RZ, R2, RZ ;  /* 0x00000002ff09723e */ /* 0x001fc600048060ff */
        /* <DEDUP_REMOVED lines=8> */
[----:B------:R-:W2:Y:S03]  /*1f100*/  LDL.LU R35, [R1+0x2a0] ;  /* 0x0002a00001237983 */ /* 0x000ea60000300800 */
[----:B------:R-:W-:Y:S01]  /*1f110*/  F2FP.SATFINITE.E5M2.F32.PACK_AB_MERGE_C R15, RZ, R2, RZ ;  /* 0x00000002ff0f723e */ /* 0x000fe200048060ff */
[----:B----4-:R-:W-:Y:S02]  /*1f120*/  FMUL R2, R34, UR22 ;  /* 0x0000001622027c20 */ /* 0x010fe40008400000 */
[----:B------:R-:W4:Y:S01]  /*1f130*/  LDL.LU R34, [R1+0x2a4] ;  /* 0x0002a40001227983 */ /* 0x000f220000300800 */
[----:B-----5:R-:W-:-:S03]  /*1f140*/  FMUL R3, R33, UR22 ;  /* 0x0000001621037c20 */ /* 0x020fc60008400000 */
[----:B------:R-:W5:Y:S01]  /*1f150*/  LDL.LU R33, [R1+0x2a8] ;  /* 0x0002a80001217983 */ /* 0x000f620000300800 */
[----:B---3--:R-:W-:-:S03]  /*1f160*/  FMUL R4, R31, UR22 ;  /* 0x000000161f047c20 */ /* 0x008fc60008400000 */
[----:B------:R-:W3:Y:S01]  /*1f170*/  LDL.LU R31, [R1+0x2ac] ;  /* 0x0002ac00011f7983 */ /* 0x000ee20000300800 */
[----:B0-----:R-:W-:-:S03]  /*1f180*/  FMUL R5, R30, UR22 ;  /* 0x000000161e057c20 */ /* 0x001fc60008400000 */
[----:B------:R-:W3:Y:S01]  /*1f190*/  LDL.LU R30, [R1+0x2b0] ;  /* 0x0002b000011e7983 */ /* 0x000ee20000300800 */
[C---:B------:R-:W-:Y:S02]  /*1f1a0*/  ISETP.LT.OR P6, PT, R0.reuse, 0xa, !P0 ;  /* 0x0000000a0000780c */ /* 0x040fe400047c1670 */
[C---:B------:R-:W-:Y:S02]  /*1f1b0*/  ISETP.LT.OR P5, PT, R0.reuse, 0x9, !P0 ;  /* 0x000000090000780c */ /* 0x040fe400047a1670 */
[C---:B------:R-:W-:Y:S02]  /*1f1c0*/  ISETP.LT.OR P3, PT, R0.reuse, 0x11, !P1 ;  /* 0x000000110000780c */ /* 0x040fe40004f61670 */
[----:B------:R-:W-:-:S07]  /*1f1d0*/  ISETP.LT.OR P2, PT, R0, 0x12, !P1 ;  /* 0x000000120000780c */ /* 0x000fce0004f41670 */
[----:B------:R0:W-:Y:S01]  /*1f1e0*/  @!P6 STG.E.U8 desc[UR20][R26.64+0x9], R7 ;  /* 0x000009071a00e986 */ /* 0x0001e2000c101114 */
[----:B------:R-:W-:-:S03]  /*1f1f0*/  ISETP.LT.OR P6, PT, R0, 0x12, !P0 ;  /* 0x000000120000780c */ /* 0x000fc600047c1670 */
[----:B------:R-:W-:Y:S01]  /*1f200*/  @!P5 STG.E.U8 desc[UR20][R26.64+0x8], R13 ;  /* 0x0000080d1a00d986 */ /* 0x000fe2000c101114 */
[----:B------:R-:W-:-:S03]  /*1f210*/  ISETP.LT.OR P5, PT, R0, 0x11, !P0 ;  /* 0x000000110000780c */ /* 0x000fc600047a1670 */
[----:B------:R1:W-:Y:S01]  /*1f220*/  @!P3 STG.E.U8 desc[UR20][R28.64+0x10], R9 ;  /* 0x000010091c00b986 */ /* 0x0003e2000c101114 */
[C---:B------:R-:W-:Y:S02]  /*1f230*/  ISETP.LT.OR P3, PT, R0.reuse, 0x19, !P1 ;  /* 0x000000190000780c */ /* 0x040fe40004f61670 */
[----:B0-----:R-:W-:Y:S01]  /*1f240*/  F2FP.SATFINITE.E5M2.F32.PACK_AB_MERGE_C R7, RZ, R2, RZ ;  /* 0x00000002ff07723e */ /* 0x001fe200048060ff */
[----:B------:R0:W-:Y:S01]  /*1f250*/  @!P2 STG.E.U8 desc[UR20][R28.64+0x11], R11 ;  /* 0x0000110b1c00a986 */ /* 0x0001e2000c101114 */
[----:B------:R-:W-:Y:S02]  /*1f260*/  ISETP.LT.OR P2, PT, R0, 0x1a, !P1 ;  /* 0x0000001a0000780c */ /* 0x000fe40004f41670 */
[----:B-1----:R-:W-:Y:S01]  /*1f270*/  F2FP.SATFINITE.E5M2.F32.PACK_AB_MERGE_C R9, RZ, R3, RZ ;  /* 0x00000003ff09723e */ /* 0x002fe200048060ff */
[----:B------:R-:W-:Y:S02]  /*1f280*/  FMUL R2, R38, UR22 ;  /* 0x0000001626027c20 */ /* 0x000fe40008400000 */
[----:B------:R-:W3:Y:S01]  /*1f290*/  LDL.LU R38, [R1+0x2b4] ;  /* 0x0002b40001267983 */ /* 0x000ee20000300800 */
[----:B0-----:R-:W-:-:S03]  /*1f2a0*/  F2FP.SATFINITE.E5M2.F32.PACK_AB_MERGE_C R11, RZ, R4, RZ ;  /* 0x00000004ff0b723e */ /* 0x001fc600048060ff */
[----:B------:R0:W-:Y:S01]  /*1f2b0*/  @!P6 STG.E.U8 desc[UR20][R26.64+0x11], R7 ;  /* 0x000011071a00e986 */ /* 0x0001e2000c101114 */
[----:B------:R-:W-:Y:S01]  /*1f2c0*/  ISETP.LT.OR P6, PT, R0, 0x1a, !P0 ;  /* 0x0000001a0000780c */ /* 0x000fe200047c1670 */
[----:B------:R-:W-:Y:S02]  /*1f2d0*/  FMUL R3, R37, UR22 ;  /* 0x0000001625037c20 */ /* 0x000fe40008400000 */
[----:B------:R-:W3:Y:S01]  /*1f2e0*/  LDL.LU R37, [R1+0x2b8] ;  /* 0x0002b80001257983 */ /* 0x000ee20000300800 */
[----:B0-----:R-:W-:-:S03]  /*1f2f0*/  F2FP.SATFINITE.E5M2.F32.PACK_AB_MERGE_C R7, RZ, R2, RZ ;  /* 0x00000002ff07723e */ /* 0x001fc600048060ff */
[----:B------:R-:W-:Y:S04]  /*1f300*/  @!P5 STG.E.U8 desc[UR20][R26.64+0x10], R15 ;  /* 0x0000100f1a00d986 */ /* 0x000fe8000c101114 */
        /* <DEDUP_REMOVED lines=13> */
[----:B------:R-:W5:Y:S02]  /*1f3e0*/  LDL.LU R33, [R1+0x2c8] ;  /* 0x0002c80001217983 */ /* 0x000f640000300800 */
        /* <DEDUP_REMOVED lines=8> */
[----:B------:R-:W-:Y:S02]  /*1f470*/  F2FP.SATFINITE.E5M2.F32.PACK_AB_MERGE_C R5, RZ, R5, RZ ;  /* 0x00000005ff05723e */ /* 0x000fe400048060ff */
[----:B------:R-:W-:-:S05]  /*1f480*/  ISETP.LT.OR P6, PT, R0, 0x22, !P0 ;  /* 0x000000220000780c */ /* 0x000fca00047c1670 */
[----:B------:R0:W-:Y:S01]  /*1f490*/  @!P5 STG.E.U8 desc[UR20][R26.64+0x18], R5 ;  /* 0x000018051a00d986 */ /* 0x0001e2000c101114 */
[----:B------:R-:W-:-:S03]  /*1f4a0*/  ISETP.LT.OR P5, PT, R0, 0x21, !P0 ;  /* 0x000000210000780c */ /* 0x000fc600047a1670 */
[----:B------:R-:W-:Y:S01]  /*1f4b0*/  @!P3 STG.E.U8 desc[UR20][R28.64+0x20], R9 ;  /* 0x000020091c00b986 */ /* 0x000fe2000c101114 */
[----:B------:R-:W-:-:S03]  /*1f4c0*/  ISETP.LT.OR P3, PT, R0, 0x29, !P1 ;  /* 0x000000290000780c */ /* 0x000fc60004f61670 */
[----:B------:R1:W-:Y:S01]  /*1f4d0*/  @!P2 STG.E.U8 desc[UR20][R28.64+0x21], R11 ;  /* 0x0000210b1c00a986 */ /* 0x0003e2000c101114 */
[----:B------:R-:W-:Y:S02]  /*1f4e0*/  ISETP.LT.OR P2, PT, R0, 0x2a, !P1 ;  /* 0x0000002a0000780c */ /* 0x000fe40004f41670 */
[----:B0-----:R-:W-:Y:S02]  /*1f4f0*/  F2FP.SATFINITE.E5M2.F32.PACK_AB_MERGE_C R5, RZ, R3, RZ ;  /* 0x00000003ff05723e */ /* 0x001fe400048060ff */
[----:B-1----:R-:W-:Y:S01]  /*1f500*/  F2FP.SATFINITE.E5M2.F32.PACK_AB_MERGE_C R11, RZ, R2, RZ ;  /* 0x00000002ff0b723e */ /* 0x002fe200048060ff */
[----:B------:R-:W-:Y:S02]  /*1f510*/  FMUL R2, R38, UR22 ;  /* 0x0000001626027c20 */ /* 0x000fe40008400000 */
[----:B------:R-:W3:Y:S01]  /*1f520*/  LDL.LU R38, [R1+0x2d4] ;  /* 0x0002d40001267983 */ /* 0x000ee20000300800 */
[----:B------:R-:W-:-:S03]  /*1f530*/  F2FP.SATFINITE.E5M2.F32.PACK_AB_MERGE_C R9, RZ, R4, RZ ;  /* 0x00000004ff09723e */ /* 0x000fc600048060ff */
[----:B------:R-:W-:Y:S01]  /*1f540*/  @!P6 STG.E.U8 desc[UR20][R26.64+0x21], R5 ;  /* 0x000021051a00e986 */ /* 0x000fe2000c101114 */
[----:B------:R-:W-:Y:S01]  /*1f550*/  ISETP.LT.OR P6, PT, R0, 0x2a, !P0 ;  /* 0x0000002a0000780c */ /* 0x000fe200047c1670 */
[----:B------:R-:W-:Y:S02]  /*1f560*/  FMUL R3, R37, UR22 ;  /* 0x0000001625037c20 */ /* 0x000fe40008400000 */
[----:B------:R-:W3:Y:S04]  /*1f570*/  LDL.LU R37, [R1+0x2d8] ;  /* 0x0002d80001257983 */ /* 0x000ee80000300800 */
[----:B------:R-:W-:Y:S04]  /*1f580*/  @!P5 STG.E.U8 desc[UR20][R26.64+0x20], R13 ;  /* 0x0000200d1a00d986 */ /* 0x000fe8000c101114 */
[----:B------:R0:W-:Y:S04]  /*1f590*/  @!P3 STG.E.U8 desc[UR20][R28.64+0x28], R7 ;  /* 0x000028071c00b986 */ /* 0x0001e8000c101114 */
[----:B------:R1:W-:Y:S01]  /*1f5a0*/  @!P2 STG.E.U8 desc[UR20][R28.64+0x29], R9 ;  /* 0x000029091c00a986 */ /* 0x0003e2000c101114 */
[----:B0-----:R-:W-:-:S02]  /*1f5b0*/  F2FP.SATFINITE.E5M2.F32.PACK_AB_MERGE_C R7, RZ, R2, RZ ;  /* 0x00000002ff07723e */ /* 0x001fc400048060ff */
[----:B-1----:R-:W-:-:S03]  /*1f5c0*/  F2FP.SATFINITE.E5M2.F32.PACK_AB_MERGE_C R9, RZ, R3, RZ ;  /* 0x00000003ff09723e */ /* 0x002fc600048060ff */
[----:B------:R0:W-:Y:S01]  /*1f5d0*/  @!P6 STG.E.U8 desc[UR20][R26.64+0x29], R7 ;  /* 0x000029071a00e986 */ /* 0x0001e2000c101114 */
[----:B--2---:R-:W-:-:S03]  /*1f5e0*/  FMUL R4, R36, UR22 ;  /* 0x0000001624047c20 */ /* 0x004fc60008400000 */
[----:B------:R-:W2:Y:S02]  /*1f5f0*/  LDL.LU R36, [R1+0x2dc] ;  /* 0x0002dc0001247983 */ /* 0x000ea40000300800 */
[----:B------:R-:W-:Y:S01]  /*1f600*/  F2FP.SATFINITE.E5M2.F32.PACK_AB_MERGE_C R13, RZ, R4, RZ ;  /* 0x00000004ff0d723e */ /* 0x000fe200048060ff */
        /* <DEDUP_REMOVED lines=15> */
[----:B------:R-:W-:Y:S01]  /*1f700*/  @!P5 STG.E.U8 desc[UR20][R26.64+0x28], R11 ;  /* 0x0000280b1a00d986 */ /* 0x000fe2000c101114 */
[----:B------:R-:W-:-:S03]  /*1f710*/  ISETP.LT.OR P5, PT, R0, 0x31, !P0 ;  /* 0x000000310000780c */ /* 0x000fc600047a1670 */
[----:B------:R0:W-:Y:S01]  /*1f720*/  @!P2 STG.E.U8 desc[UR20][R28.64+0x31], R13 ;  /* 0x0000310d1c00a986 */ /* 0x0001e2000c101114 */
[----:B------:R-:W-:-:S03]  /*1f730*/  ISETP.LT.OR P2, PT, R0, 0x3a, !P1 ;  /* 0x0000003a0000780c */ /* 0x000fc60004f41670 */
[----:B------:R1:W-:Y:S01]  /*1f740*/  @!P3 STG.E.U8 desc[UR20][R28.64+0x30], R9 ;  /* 0x000030091c00b986 */ /* 0x0003e2000c101114 */
[----:B------:R-:W-:Y:S02]  /*1f750*/  ISETP.LT.OR P3, PT, R0, 0x39, !P1 ;  /* 0x000000390000780c */ /* 0x000fe40004f61670 */
[----:B------:R-:W-:Y:S02]  /*1f760*/  F2FP.SATFINITE.E5M2.F32.PACK_AB_MERGE_C R5, RZ, R5, RZ ;  /* 0x00000005ff05723e */ /* 0x000fe400048060ff */
[----:B0-----:R-:W-:Y:S02]  /*1f770*/  F2FP.SATFINITE.E5M2.F32.PACK_AB_MERGE_C R13, RZ, R2, RZ ;  /* 0x00000002ff0d723e */ /* 0x001fe400048060ff */
[----:B-1----:R-:W-:Y:S01]  /*1f780*/  F2FP.SATFINITE.E5M2.F32.PACK_AB_MERGE_C R9, RZ, R3, RZ ;  /* 0x00000003ff09723e */ /* 0x002fe200048060ff */
[----:B------:R-:W-:Y:S02]  /*1f790*/  FMUL R3, R38, UR22 ;  /* 0x0000001626037c20 */ /* 0x000fe40008400000 */
[----:B------:R-:W3:Y:S01]  /*1f7a0*/  LDL.LU R38, [R1+0x2f4] ;  /* 0x0002f40001267983 */ /* 0x000ee20000300800 */
[----:B------:R-:W-:-:S03]  /*1f7b0*/  F2FP.SATFINITE.E5M2.F32.PACK_AB_MERGE_C R11, RZ, R4, RZ ;  /* 0x00000004ff0b723e */ /* 0x000fc600048060ff */
[----:B------:R0:W-:Y:S01]  /*1f7c0*/  @!P6 STG.E.U8 desc[UR20][R26.64+0x31], R7 ;  /* 0x000031071a00e986 */ /* 0x0001e2000c101114 */
[----:B------:R-:W-:-:S03]  /*1f7d0*/  FMUL R2, R37, UR22 ;  /* 0x0000001625027c20 */ /* 0x000fc60008400000 */
[----:B------:R-:W3:Y:S01]  /*1f7e0*/  LDL.LU R37, [R1+0x2f8] ;  /* 0x0002f80001257983 */ /* 0x000ee20000300800 */
[----:B------:R-:W-:Y:S02]  /*1f7f0*/  ISETP.LT.OR P6, PT, R0, 0x3a, !P0 ;  /* 0x0000003a0000780c */ /* 0x000fe400047c1670 */
[----:B0-----:R-:W-:Y:S01]  /*1f800*/  F2FP.SATFINITE.E5M2.F32.PACK_AB_MERGE_C R7, RZ, R2, RZ ;  /* 0x00000002ff07723e */ /* 0x001fe200048060ff */
[----:B------:R0:W-:Y:S04]  /*1f810*/  @!P5 STG.E.U8 desc[UR20][R26.64+0x30], R5 ;  /* 0x000030051a00d986 */ /* 0x0001e8000c101114 */
[----:B------:R-:W-:Y:S04]  /*1f820*/  @!P2 STG.E.U8 desc[UR20][R28.64+0x39], R11 ;  /* 0x0000390b1c00a986 */ /* 0x000fe8000c101114 */
[----:B------:R1:W-:Y:S01]  /*1f830*/  @!P3 STG.E.U8 desc[UR20][R28.64+0x38], R9 ;  /* 0x000038091c00b986 */ /* 0x0003e2000c101114 */
[----:B0-----:R-:W-:-:S05]  /*1f840*/  F2FP.SATFINITE.E5M2.F32.PACK_AB_MERGE_C R5, RZ, R3, RZ ;  /* 0x00000003ff05723e */ /* 0x001fca00048060ff */
        /* <DEDUP_REMOVED lines=42> */
[----:B------:R-:W-:Y:S01]  /*1faf0*/  F2FP.SATFINITE.E5M2.F32.PACK_AB_MERGE_C R11, RZ, R4, RZ ;  /* 0x00000004ff0b723e */ /* 0x000fe200048060ff */
[----:B------:R-:W-:Y:S02]  /*1fb00*/  FMUL R2, R35, UR22 ;  /* 0x0000001623027c20 */ /* 0x000fe40008400000 */
[----:B------:R-:W2:Y:S03]  /*1fb10*/  LDL.LU R35, [R1+0x320] ;  /* 0x0003200001237983 */ /* 0x000ea60000300800 */
[----:B-1----:R-:W-:Y:S01]  /*1fb20*/  F2FP.SATFINITE.E5M2.F32.PACK_AB_MERGE_C R13, RZ, R2, RZ ;  /* 0x00000002ff0d723e */ /* 0x002fe200048060ff */
        /* <DEDUP_REMOVED lines=146> */
[----:B------:R-:W-:-:S03]  /*20450*/  FMUL R3, R37, UR22 ;  /* 0x0000001625037c20 */ /* 0x000fc60008400000 */
[----:B------:R-:W3:Y:S04]  /*20460*/  LDL.LU R37, [R1+0x398] ;  /* 0x0003980001257983 */ /* 0x000ee80000300800 */
[----:B------:R-:W-:Y:S04]  /*20470*/  @!P5 STG.E.U8 desc[UR20][R26.64+0x80], R13 ;  /* 0x0000800d1a00d986 */ /* 0x000fe8000c101114 */
[----:B------:R0:W-:Y:S04]  /*20480*/  @!P3 STG.E.U8 desc[UR20][R28.64+0x88], R7 ;  /* 0x000088071c00b986 */ /* 0x0001e8000c101114 */
[----:B------:R1:W-:Y:S01]  /*20490*/  @!P2 STG.E.U8 desc[UR20][R28.64+0x89], R9 ;  /* 0x000089091c00a986 */ /* 0x0003e2000c101114 */
[----:B0-----:R-:W-:-:S02]  /*204a0*/  F2FP.SATFINITE.E5M2.F32.PACK_AB_MERGE_C R7, RZ, R2, RZ ;  /* 0x00000002ff07723e */ /* 0x001fc400048060ff */
[----:B-1----:R-:W-:Y:S01]  /*204b0*/  F2FP.SATFINITE.E5M2.F32.PACK_AB_MERGE_C R9, RZ, R3, RZ ;  /* 0x00000003ff09723e */ /* 0x002fe200048060ff */
[----:B--2---:R-:W-:Y:S02]  /*204c0*/  FMUL R4, R36, UR22 ;  /* 0x0000001624047c20 */ /* 0x004fe40008400000 */
[----:B------:R-:W2:Y:S03]  /*204d0*/  LDL.LU R36, [R1+0x39c] ;  /* 0x00039c0001247983 */ /* 0x000ea60000300800 */
[----:B------:R-:W-:Y:S01]  /*204e0*/  F2FP.SATFINITE.E5M2.F32.PACK_AB_MERGE_C R13, RZ, R4, RZ ;  /* 0x00000004ff0d723e */ /* 0x000fe200048060ff */
[----:B------:R-:W-:Y:S02]  /*204f0*/  FMUL R5, R35, UR22 ;  /* 0x0000001623057c20 */ /* 0x000fe40008400000 */
[----:B------:R-:W2:Y:S01]  /*20500*/  LDL.LU R35, [R1+0x3a0] ;  /* 0x0003a00001237983 */ /* 0x000ea20000300800 */
[----:B----4-:R-:W-:-:S03]  /*20510*/  FMUL R2, R34, UR22 ;  /* 0x0000001622027c20 */ /* 0x010fc60008400000 */
[----:B------:R-:W4:Y:S01]  /*20520*/  LDL.LU R34, [R1+0x3a4] ;  /* 0x0003a40001227983 */ /* 0x000f220000300800 */
[----:B-----5:R-:W-:-:S03]  /*20530*/  FMUL R3, R33, UR22 ;  /* 0x0000001621037c20 */ /* 0x020fc60008400000 */
[----:B------:R-:W5:Y:S01]  /*20540*/  LDL.LU R33, [R1+0x3a8] ;  /* 0x0003a80001217983 */ /* 0x000f620000300800 */
        /* <DEDUP_REMOVED lines=16> */
[----:B------:R-:W-:Y:S01]  /*20650*/  @!P2 STG.E.U8 desc[UR20][R28.64+0x91], R13 ;  /* 0x0000910d1c00a986 */ /* 0x000fe2000c101114 */
[----:B------:R-:W-:Y:S02]  /*20660*/  ISETP.LT.OR P2, PT, R0, 0x9a, !P1 ;  /* 0x0000009a0000780c */ /* 0x000fe40004f41670 */
        /* <DEDUP_REMOVED lines=82> */
[----:B------:R0:W-:Y:S01]  /*20b90*/  @!P6 STG.E.U8 desc[UR20][R26.64+0xb1], R7 ;  /* 0x0000b1071a00e986 */ /* 0x0001e2000c101114 */
[----:B------:R-:W-:-:S03]  /*20ba0*/  FMUL R3, R38, UR22 ;  /* 0x0000001626037c20 */ /* 0x000fc60008400000 */
[----:B------:R-:W3:Y:S01]  /*20bb0*/  LDL.LU R38, [R1+0x3f4] ;  /* 0x0003f40001267983 */ /* 0x000ee20000300800 */
[----:B------:R-:W-:Y:S02]  /*20bc0*/  F2FP.SATFINITE.E5M2.F32.PACK_AB_MERGE_C R11, RZ, R4, RZ ;  /* 0x00000004ff0b723e */ /* 0x000fe400048060ff */
[----:B------:R-:W-:Y:S01]  /*20bd0*/  ISETP.LT.OR P6, PT, R0, 0xba, !P0 ;  /* 0x000000ba0000780c */ /* 0x000fe200047c1670 */
[----:B------:R-:W-:Y:S02]  /*20be0*/  FMUL R2, R37, UR22 ;  /* 0x0000001625027c20 */ /* 0x000fe40008400000 */
[----:B------:R-:W3:Y:S03]  /*20bf0*/  LDL.LU R37, [R1+0x3f8] ;  /* 0x0003f80001257983 */ /* 0x000ee60000300800 */
        /* <DEDUP_REMOVED lines=31> */
[----:B-1----:R-:W-:-:S03]  /*20df0*/  F2FP.SATFINITE.E5M2.F32.PACK_AB_MERGE_C R9, RZ, R3, RZ ;  /* 0x00000003ff09723e */ /* 0x002fc600048060ff */
[----:B------:R0:W-:Y:S01]  /*20e00*/  @!P6 STG.E.U8 desc[UR20][R26.64+0xc1], R7 ;  /* 0x0000c1071a00e986 */ /* 0x0001e2000c101114 */
[----:B------:R-:W-:Y:S01]  /*20e10*/  FMUL R2, R38, UR22 ;  /* 0x0000001626027c20 */ /* 0x000fe20008400000 */
[----:B------:R-:W-:Y:S02]  /*20e20*/  ISETP.LT.OR P6, PT, R0, 0xca, !P0 ;  /* 0x000000ca0000780c */ /* 0x000fe400047c1670 */
[----:B------:R-:W3:Y:S01]  /*20e30*/  LDL.LU R38, [R1+0x414] ;  /* 0x0004140001267983 */ /* 0x000ee20000300800 */
[----:B------:R-:W-:Y:S01]  /*20e40*/  F2FP.SATFINITE.E5M2.F32.PACK_AB_MERGE_C R13, RZ, R4, RZ ;  /* 0x00000004ff0d723e */ /* 0x000fe200048060ff */
        /* <DEDUP_REMOVED lines=24> */
[C---:B------:R-:W-:Y:S01]  /*20fd0*/  ISETP.LT.OR P3, PT, R0.reuse, 0xd1, !P1 ;  /* 0x000000d10000780c */ /* 0x040fe20004f61670 */
[----:B------:R-:W3:Y:S01]  /*20fe0*/  LDL.LU R40, [R1+0x434] ;  /* 0x0004340001287983 */ /* 0x000ee20000300800 */
[C---:B------:R-:W-:Y:S02]  /*20ff0*/  ISETP.LT.OR P2, PT, R0.reuse, 0xd2, !P1 ;  /* 0x000000d20000780c */ /* 0x040fe40004f41670 */
[----:B------:R-:W-:Y:S02]  /*21000*/  ISETP.LT.OR P6, PT, R0, 0xd2, !P0 ;  /* 0x000000d20000780c */ /* 0x000fe400047c1670 */
[----:B------:R-:W-:-:S05]  /*21010*/  F2FP.SATFINITE.E5M2.F32.PACK_AB_MERGE_C R5, RZ, R5, RZ ;  /* 0x00000005ff05723e */ /* 0x000fca00048060ff */
[----:B------:R0:W-:Y:S01]  /*21020*/  @!P5 STG.E.U8 desc[UR20][R26.64+0xc8], R5 ;  /* 0x0000c8051a00d986 */ /* 0x0001e2000c101114 */
[----:B------:R-:W-:-:S03]  /*21030*/  ISETP.LT.OR P5, PT, R0, 0xd1, !P0 ;  /* 0x000000d10000780c */ /* 0x000fc600047a1670 */
[----:B------:R-:W-:Y:S01]  /*21040*/  @!P3 STG.E.U8 desc[UR20][R28.64+0xd0], R9 ;  /* 0x0000d0091c00b986 */ /* 0x000fe2000c101114 */
[----:B------:R-:W-:-:S03]  /*21050*/  ISETP.LT.OR P3, PT, R0, 0xd9, !P1 ;  /* 0x000000d90000780c */ /* 0x000fc60004f61670 */
[----:B------:R1:W-:Y:S01]  /*21060*/  @!P2 STG.E.U8 desc[UR20][R28.64+0xd1], R11 ;  /* 0x0000d10b1c00a986 */ /* 0x0003e2000c101114 */
[----:B0-----:R-:W-:Y:S02]  /*21070*/  F2FP.SATFINITE.E5M2.F32.PACK_AB_MERGE_C R5, RZ, R3, RZ ;  /* 0x00000003ff05723e */ /* 0x001fe400048060ff */
[----:B------:R-:W-:-:S03]  /*21080*/  ISETP.LT.OR P2, PT, R0, 0xda, !P1 ;  /* 0x000000da0000780c */ /* 0x000fc60004f41670 */
[----:B------:R-:W-:Y:S01]  /*21090*/  @!P6 STG.E.U8 desc[UR20][R26.64+0xd1], R5 ;  /* 0x0000d1051a00e986 */ /* 0x000fe2000c101114 */
[----:B-1----:R-:W-:Y:S02]  /*210a0*/  F2FP.SATFINITE.E5M2.F32.PACK_AB_MERGE_C R11, RZ, R2, RZ ;  /* 0x00000002ff0b723e */ /* 0x002fe400048060ff */
[----:B------:R-:W-:Y:S01]  /*210b0*/  ISETP.LT.OR P6, PT, R0, 0xda, !P0 ;  /* 0x000000da0000780c */ /* 0x000fe200047c1670 */
[----:B------:R-:W-:Y:S02]  /*210c0*/  FMUL R2, R38, UR22 ;  /* 0x0000001626027c20 */ /* 0x000fe40008400000 */
[----:B------:R-:W3:Y:S01]  /*210d0*/  LDL.LU R38, [R1+0x438] ;  /* 0x0004380001267983 */ /* 0x000ee20000300800 */
[----:B------:R-:W-:Y:S01]  /*210e0*/  F2FP.SATFINITE.E5M2.F32.PACK_AB_MERGE_C R9, RZ, R4, RZ ;  /* 0x00000004ff09723e */ /* 0x000fe200048060ff */
        /* <DEDUP_REMOVED lines=14> */
[----:B------:R-:W4:Y:S02]  /*211d0*/  LDL.LU R34, [R1+0x448] ;  /* 0x0004480001227983 */ /* 0x000f240000300800 */
[----:B0-----:R-:W-:Y:S01]  /*211e0*/  F2FP.SATFINITE.E5M2.F32.PACK_AB_MERGE_C R7, RZ, R2, RZ ;  /* 0x00000002ff07723e */ /* 0x001fe200048060ff */
[----:B-----5:R-:W-:Y:S02]  /*211f0*/  FMUL R3, R33, UR22 ;  /* 0x0000001621037c20 */ /* 0x020fe40008400000 */
[----:B------:R-:W5:Y:S01]  /*21200*/  LDL.LU R33, [R1+0x44c] ;  /* 0x00044c0001217983 */ /* 0x000f620000300800 */
[----:B---3--:R-:W-:-:S03]  /*21210*/  FMUL R4, R31, UR22 ;  /* 0x000000161f047c20 */ /* 0x008fc60008400000 */
        /* <DEDUP_REMOVED lines=13> */
[----:B------:R-:W-:Y:S02]  /*212f0*/  F2FP.SATFINITE.E5M2.F32.PACK_AB_MERGE_C R5, RZ, R5, RZ ;  /* 0x00000005ff05723e */ /* 0x000fe400048060ff */
[----:B0-----:R-:W-:Y:S01]  /*21300*/  F2FP.SATFINITE.E5M2.F32.PACK_AB_MERGE_C R11, RZ, R4, RZ ;  /* 0x00000004ff0b723e */ /* 0x001fe200048060ff */
[----:B------:R-:W-:Y:S01]  /*21310*/  @!P6 STG.E.U8 desc[UR20][R26.64+0xe1], R7 ;  /* 0x0000e1071a00e986 */ /* 0x000fe2000c101114 */
[C---:B------:R-:W-:Y:S02]  /*21320*/  ISETP.LT.OR P6, PT, R0.reuse, 0xea, !P0 ;  /* 0x000000ea0000780c */ /* 0x040fe400047c1670 */
[----:B-1----:R-:W-:Y:S01]  /*21330*/  F2FP.SATFINITE.E5M2.F32.PACK_AB_MERGE_C R9, RZ, R3, RZ ;  /* 0x00000003ff09723e */ /* 0x002fe200048060ff */
[----:B------:R0:W-:Y:S01]  /*21340*/  @!P5 STG.E.U8 desc[UR20][R26.64+0xe0], R5 ;  /* 0x0000e0051a00d986 */ /* 0x0001e2000c101114 */
[----:B------:R-:W-:-:S03]  /*21350*/  ISETP.LT.OR P5, PT, R0, 0xe9, !P0 ;  /* 0x000000e90000780c */ /* 0x000fc600047a1670 */
[----:B------:R-:W-:Y:S01]  /*21360*/  @!P2 STG.E.U8 desc[UR20][R28.64+0xe9], R11 ;  /* 0x0000e90b1c00a986 */ /* 0x000fe2000c101114 */
[----:B------:R-:W-:Y:S01]  /*21370*/  ISETP.LT.OR P2, PT, R0, 0xf2, !P1 ;  /* 0x000000f20000780c */ /* 0x000fe20004f41670 */
[----:B------:R-:W-:Y:S02]  /*21380*/  FMUL R3, R40, UR22 ;  /* 0x0000001628037c20 */ /* 0x000fe40008400000 */
[----:B------:R1:W-:Y:S01]  /*21390*/  @!P3 STG.E.U8 desc[UR20][R28.64+0xe8], R9 ;  /* 0x0000e8091c00b986 */ /* 0x0003e2000c101114 */
[----:B------:R-:W-:Y:S02]  /*213a0*/  ISETP.LT.OR P3, PT, R0, 0xf1, !P1 ;  /* 0x000000f10000780c */ /* 0x000fe40004f61670 */
[----:B------:R-:W-:Y:S01]  /*213b0*/  F2FP.SATFINITE.E5M2.F32.PACK_AB_MERGE_C R13, RZ, R2, RZ ;  /* 0x00000002ff0d723e */ /* 0x000fe200048060ff */
[----:B------:R-:W-:Y:S01]  /*213c0*/  FMUL R2, R38, UR22 ;  /* 0x0000001626027c20 */ /* 0x000fe20008400000 */
[----:B------:R-:W-:Y:S01]  /*213d0*/  FMUL R4, R37, UR22 ;  /* 0x0000001625047c20 */ /* 0x000fe20008400000 */
[----:B------:R-:W-:-:S03]  /*213e0*/  F2FP.SATFINITE.E5M2.F32.PACK_AB_MERGE_C R3, RZ, R3, RZ ;  /* 0x00000003ff03723e */ /* 0x000fc600048060ff */
[----:B0-----:R-:W-:Y:S02]  /*213f0*/  F2FP.SATFINITE.E5M2.F32.PACK_AB_MERGE_C R5, RZ, R2, RZ ;  /* 0x00000002ff05723e */ /* 0x001fe400048060ff */
[----:B------:R-:W-:Y:S01]  /*21400*/  F2FP.SATFINITE.E5M2.F32.PACK_AB_MERGE_C R7, RZ, R4, RZ ;  /* 0x00000004ff07723e */ /* 0x000fe200048060ff */
[----:B------:R-:W-:Y:S01]  /*21410*/  @!P5 STG.E.U8 desc[UR20][R26.64+0xe8], R13 ;  /* 0x0000e80d1a00d986 */ /* 0x000fe2000c101114 */
[----:B------:R-:W-:-:S03]  /*21420*/  ISETP.LT.OR P5, PT, R0, 0xf1, !P0 ;  /* 0x000000f10000780c */ /* 0x000fc600047a1670 */
[----:B------:R-:W-:Y:S01]  /*21430*/  @!P6 STG.E.U8 desc[UR20][R26.64+0xe9], R3 ;  /* 0x0000e9031a00e986 */ /* 0x000fe2000c101114 */
[----:B------:R-:W-:-:S03]  /*21440*/  ISETP.LT.OR P6, PT, R0, 0xf2, !P0 ;  /* 0x000000f20000780c */ /* 0x000fc600047c1670 */
[----:B------:R0:W-:Y:S01]  /*21450*/  @!P2 STG.E.U8 desc[UR20][R28.64+0xf1], R7 ;  /* 0x0000f1071c00a986 */ /* 0x0001e2000c101114 */
[C---:B------:R-:W-:Y:S02]  /*21460*/  ISETP.LT.OR P2, PT, R0.reuse, 0xf9, !P1 ;  /* 0x000000f90000780c */ /* 0x040fe40004f41670 */
[C---:B------:R-:W-:Y:S01]  /*21470*/  ISETP.LT.OR P1, PT, R0.reuse, 0xfa, !P1 ;  /* 0x000000fa0000780c */ /* 0x040fe20004f21670 */
[----:B------:R3:W-:Y:S01]  /*21480*/  @!P3 STG.E.U8 desc[UR20][R28.64+0xf0], R5 ;  /* 0x0000f0051c00b986 */ /* 0x0007e2000c101114 */
[C---:B------:R-:W-:Y:S02]  /*21490*/  ISETP.LT.OR P3, PT, R0.reuse, 0xf9, !P0 ;  /* 0x000000f90000780c */ /* 0x040fe40004761670 */
[----:B------:R-:W-:Y:S01]  /*214a0*/  ISETP.LT.OR P0, PT, R0, 0xfa, !P0 ;  /* 0x000000fa0000780c */ /* 0x000fe20004701670 */
[----:B--2---:R-:W-:-:S05]  /*214b0*/  FMUL R2, R36, UR22 ;  /* 0x0000001624027c20 */ /* 0x004fca0008400000 */
[----:B-1----:R-:W-:-:S05]  /*214c0*/  F2FP.SATFINITE.E5M2.F32.PACK_AB_MERGE_C R9, RZ, R2, RZ ;  /* 0x00000002ff09723e */ /* 0x002fca00048060ff */
[----:B------:R1:W-:Y:S01]  /*214d0*/  @!P5 STG.E.U8 desc[UR20][R26.64+0xf0], R9 ;  /* 0x0000f0091a00d986 */ /* 0x0003e2000c101114 */
[----:B------:R-:W-:-:S05]  /*214e0*/  FMUL R0, R35, UR22 ;  /* 0x0000001623007c20 */ /* 0x000fca0008400000 */
[----:B0-----:R-:W-:Y:S01]  /*214f0*/  F2FP.SATFINITE.E5M2.F32.PACK_AB_MERGE_C R7, RZ, R0, RZ ;  /* 0x00000000ff07723e */ /* 0x001fe200048060ff */
[----:B----4-:R-:W-:Y:S01]  /*21500*/  FMUL R2, R34, UR22 ;  /* 0x0000001622027c20 */ /* 0x010fe20008400000 */
[----:B-----5:R-:W-:-:S04]  /*21510*/  FMUL R3, R33, UR22 ;  /* 0x0000001621037c20 */ /* 0x020fc80008400000 */
[----:B------:R-:W-:Y:S02]  /*21520*/  F2FP.SATFINITE.E5M2.F32.PACK_AB_MERGE_C R11, RZ, R2, RZ ;  /* 0x00000002ff0b723e */ /* 0x000fe400048060ff */
[----:B------:R-:W-:Y:S01]  /*21530*/  F2FP.SATFINITE.E5M2.F32.PACK_AB_MERGE_C R3, RZ, R3, RZ ;  /* 0x00000003ff03723e */ /* 0x000fe200048060ff */
[----:B------:R1:W-:Y:S01]  /*21540*/  @!P6 STG.E.U8 desc[UR20][R26.64+0xf1], R7 ;  /* 0x0000f1071a00e986 */ /* 0x0003e2000c101114 */
[----:B---3--:R-:W-:Y:S01]  /*21550*/  FMUL R4, R31, UR22 ;  /* 0x000000161f047c20 */ /* 0x008fe20008400000 */
[----:B------:R-:W-:-:S04]  /*21560*/  FMUL R5, R30, UR22 ;  /* 0x000000161e057c20 */ /* 0x000fc80008400000 */
[----:B------:R-:W-:Y:S02]  /*21570*/  F2FP.SATFINITE.E5M2.F32.PACK_AB_MERGE_C R13, RZ, R4, RZ ;  /* 0x00000004ff0d723e */ /* 0x000fe400048060ff */
[----:B------:R-:W-:Y:S01]  /*21580*/  F2FP.SATFINITE.E5M2.F32.PACK_AB_MERGE_C R5, RZ, R5, RZ ;  /* 0x00000005ff05723e */ /* 0x000fe200048060ff */
[----:B------:R1:W-:Y:S04]  /*21590*/  @!P2 STG.E.U8 desc[UR20][R28.64+0xf8], R11 ;  /* 0x0000f80b1c00a986 */ /* 0x0003e8000c101114 */
[----:B------:R1:W-:Y:S04]  /*215a0*/  @!P1 STG.E.U8 desc[UR20][R28.64+0xf9], R3 ;  /* 0x0000f9031c009986 */ /* 0x0003e8000c101114 */
[----:B------:R1:W-:Y:S04]  /*215b0*/  @!P3 STG.E.U8 desc[UR20][R26.64+0xf8], R13 ;  /* 0x0000f80d1a00b986 */ /* 0x0003e8000c101114 */
[----:B------:R1:W-:Y:S02]  /*215c0*/  @!P0 STG.E.U8 desc[UR20][R26.64+0xf9], R5 ;  /* 0x0000f9051a008986 */ /* 0x0003e4000c101114 */
.L_x_546:
[----:B------:R-:W-:Y:S05]  /*215d0*/  BSYNC B0 ;  /* 0x0000000000007941 */ /* 0x000fea0003800000 */
.L_x_32:
[----:B-12---:R-:W2:Y:S04]  /*215e0*/  LDL.LU R3, [R1+0x458] ;  /* 0x0004580001037983 */ /* 0x006ea80000300800 */
[----:B------:R-:W2:Y:S01]  /*215f0*/  LDL.LU R2, [R1+0x45c] ;  /* 0x00045c0001027983 */ /* 0x000ea20000300800 */
[----:B------:R-:W-:Y:S01]  /*21600*/  ULDC UR6, c[0x0][0xc] ;  /* 0x0000030000067ab9 */ /* 0x000fe20000000800 */
[----:B------:R-:W-:Y:S01]  /*21610*/  ULDC UR7, c[0x0][0x10] ;  /* 0x0000040000077ab9 */ /* 0x000fe20000000800 */
[----:B---34-:R-:W2:Y:S01]  /*21620*/  LDC R5, c[0x0][0x14] ;  /* 0x00000500ff057b82 */ /* 0x018ea20000000800 */
[----:B------:R-:W-:Y:S01]  /*21630*/  UIMAD.WIDE.U32 UR6, UR6, UR7, URZ ;  /* 0x00000007060672a5 */ /* 0x000fe2000f8e003f */
[----:B-----5:R-:W-:Y:S01]  /*21640*/  PRMT R0, RZ, 0x7610, R0 ;  /* 0x00007610ff007816 */ /* 0x020fe20000000000 */
[----:B------:R-:W-:-:S04]  /*21650*/  UMOV UR10, 0xffffffff ;  /* 0xffffffff000a7882 */ /* 0x000fc80000000000 */
[----:B--2---:R-:W-:-:S04]  /*21660*/  IMAD.WIDE.U32 R2, R5, UR6, R2 ;  /* 0x0000000605027c25 */ /* 0x004fc8000f8e0002 */
[----:B------:R-:W-:Y:S01]  /*21670*/  IMAD R5, R5, UR7, RZ ;  /* 0x0000000705057c24 */ /* 0x000fe2000f8e02ff */
[----:B------:R-:W-:Y:S01]  /*21680*/  ULDC.64 UR6, c[0x0][0x650] ;  /* 0x0001940000067ab9 */ /* 0x000fe20000000a00 */
[----:B------:R-:W-:Y:S01]  /*21690*/  IMAD.MOV.U32 R11, RZ, RZ, R2 ;  /* 0x000000ffff0b7224 */ /* 0x000fe200078e0002 */
[----:B------:R-:W-:Y:S01]  /*216a0*/  ISETP.GE.U32.AND P0, PT, R2, UR6, PT ;  /* 0x0000000602007c0c */ /* 0x000fe2000bf06070 */
[----:B------:R-:W-:Y:S02]  /*216b0*/  IMAD.IADD R13, R3, 0x1, R5 ;  /* 0x00000001030d7824 */ /* 0x000fe400078e0205 */
[----:B------:R-:W-:-:S03]  /*216c0*/  IMAD.MOV.U32 R2, RZ, RZ, -0x1 ;  /* 0xffffffffff027424 */ /* 0x000fc600078e00ff */
[----:B------:R1:W-:Y:S01]  /*216d0*/  STL [R1+0x458], R13 ;  /* 0x0004580d01007387 */ /* 0x0003e20000100800 */
[----:B------:R-:W-:-:S03]  /*216e0*/  ISETP.GE.U32.AND.EX P0, PT, R13, UR7, PT, P0 ;  /* 0x000000070d007c0c */ /* 0x000fc6000bf06100 */
[----:B------:R1:W-:Y:S04]  /*216f0*/  STL [R1+0x45c], R11 ;  /* 0x00045c0b01007387 */ /* 0x0003e80000100800 */
[----:B------:R1:W-:Y:S06]  /*21700*/  STL [R1+0x460], R2 ;  /* 0x0004600201007387 */ /* 0x0003ec0000100800 */
[----:B------:R-:W-:Y:S05]  /*21710*/  @P0 BRA `(.L_x_547) ;  /* 0x0000000400740947 */ /* 0x000fea0003800000 */
[----:B------:R-:W2:Y:S01]  /*21720*/  S2R R8, SR_CTAID.X ;  /* 0x0000000000087919 */ /* 0x000ea20000002500 */
[----:B------:R-:W-:Y:S01]  /*21730*/  ULDC.64 UR16, c[0x0][0x628] ;  /* 0x00018a0000107ab9 */ /* 0x000fe20000000a00 */
[----:B------:R-:W3:Y:S01]  /*21740*/  LDC R9, c[0x0][0x144] ;  /* 0x00005100ff097b82 */ /* 0x000ee20000000800 */
[----:B------:R-:W-:Y:S01]  /*21750*/  ULDC UR6, c[0x0][0x150] ;  /* 0x0000540000067ab9 */ /* 0x000fe20000000800 */
[----:B------:R-:W4:Y:S01]  /*21760*/  S2R R12, SR_CTAID.Y ;  /* 0x00000000000c7919 */ /* 0x000f220000002600 */
[----:B------:R-:W-:Y:S01]  /*21770*/  ISETP.NE.U32.AND P0, PT, RZ, UR16, PT ;  /* 0x00000010ff007c0c */ /* 0x000fe2000bf05070 */
[----:B------:R-:W-:Y:S01]  /*21780*/  ULDC UR18, c[0x0][0x630] ;  /* 0x00018c0000127ab9 */ /* 0x000fe20000000800 */
[----:B------:R-:W-:Y:S02]  /*21790*/  R2UR UR14, R11 ;  /* 0x000000000b0e72ca */ /* 0x000fe400000e0000 */
[----:B------:R-:W-:Y:S01]  /*217a0*/  ISETP.NE.AND.EX P0, PT, RZ, UR17, PT, P0 ;  /* 0x00000011ff007c0c */ /* 0x000fe2000bf05300 */
[----:B0-----:R-:W0:Y:S01]  /*217b0*/  LDC.64 R6, c[0x0][0x620] ;  /* 0x00018800ff067b82 */ /* 0x001e220000000a00 */
[----:B------:R-:W-:-:S02]  /*217c0*/  R2UR UR15, R13 ;  /* 0x000000000d0f72ca */ /* 0x000fc400000e0000 */
[----:B--2---:R-:W-:-:S05]  /*217d0*/  I2FP.F32.U32 R0, R8 ;  /* 0x0000000800007245 */ /* 0x004fca0000201000 */
[----:B------:R-:W-:-:S06]  /*217e0*/  FMUL R0, R0, UR6 ;  /* 0x0000000600007c20 */ /* 0x000fcc0008400000 */
[----:B------:R-:W2:Y:S01]  /*217f0*/  F2I.U32.TRUNC.NTZ R0, R0 ;  /* 0x0000000000007305 */ /* 0x000ea2000020f000 */
[----:B----4-:R-:W-:Y:S05]  /*21800*/  @!P0 BRA `(.L_x_548) ;  /* 0x0000000000308947 */ /* 0x010fea0003800000 */
        /* <DEDUP_REMOVED lines=12> */
.L_x_548:
[----:B------:R-:W-:Y:S01]  /*218d0*/  USHF.R.U64 UR10, UR14, UR18, UR15 ;  /* 0x000000120e0a7299 */ /* 0x000fe2000800120f */
[----:B------:R-:W4:Y:S01]  /*218e0*/  LDC.64 R22, c[0x0][0x640] ;  /* 0x00019000ff167b82 */ /* 0x000f220000000a00 */
[----:B------:R-:W-:Y:S01]  /*218f0*/  USHF.R.U32.HI UR6, URZ, UR18, UR15 ;  /* 0x000000123f067299 */ /* 0x000fe2000801160f */
[----:B--2---:R-:W-:Y:S02]  /*21900*/  IMAD.MOV R10, RZ, RZ, -R0 ;  /* 0x000000ffff0a7224 */ /* 0x004fe400078e0a00 */
[----:B-1----:R-:W-:Y:S01]  /*21910*/  IMAD.MOV.U32 R2, RZ, RZ, R11 ;  /* 0x000000ffff027224 */ /* 0x002fe200078e000b */
[----:B------:R-:W-:Y:S01]  /*21920*/  IADD3 R5, P0, RZ, -UR10, RZ ;  /* 0x8000000aff057c10 */ /* 0x000fe2000ff1e0ff */
[----:B---3--:R-:W-:Y:S02]  /*21930*/  IMAD R18, R9, R10, R8 ;  /* 0x0000000a09127224 */ /* 0x008fe400078e0208 */
[----:B------:R-:W1:Y:S02]  /*21940*/  LDC R4, c[0x0][0x618] ;  /* 0x00018600ff047b82 */ /* 0x000e640000000800 */
[----:B------:R-:W-:Y:S01]  /*21950*/  IMAD.X R3, RZ, RZ, ~UR6, P0 ;  /* 0x80000006ff037e24 */ /* 0x000fe200080e06ff */
[----:B------:R-:W-:-:S03]  /*21960*/  ULDC UR6, c[0x0][0x154] ;  /* 0x0000550000067ab9 */ /* 0x000fc60000000800 */
[-C--:B0-----:R-:W-:Y:S02]  /*21970*/  IMAD R0, R3, R6.reuse, RZ ;  /* 0x0000000603007224 */ /* 0x081fe400078e02ff */
[----:B------:R-:W0:Y:S01]  /*21980*/  LDC R14, c[0x0][0x608] ;  /* 0x00018200ff0e7b82 */ /* 0x000e220000000800 */
[----:B------:R-:W-:Y:S02]  /*21990*/  IMAD.MOV.U32 R3, RZ, RZ, R13 ;  /* 0x000000ffff037224 */ /* 0x000fe400078e000d */
[----:B------:R-:W-:-:S05]  /*219a0*/  IMAD.WIDE.U32 R2, R5, R6, R2 ;  /* 0x0000000605027225 */ /* 0x000fca00078e0002 */
[----:B------:R-:W2:Y:S01]  /*219b0*/  LDC R20, c[0x0][0x658] ;  /* 0x00019600ff147b82 */ /* 0x000ea20000000800 */
[----:B------:R-:W-:Y:S01]  /*219c0*/  IMAD R5, R5, R7, R0 ;  /* 0x0000000705057224 */ /* 0x000fe200078e0200 */
[----:B------:R-:W-:Y:S01]  /*219d0*/  I2FP.F32.U32 R0, R12 ;  /* 0x0000000c00007245 */ /* 0x000fe20000201000 */
[----:B------:R-:W-:Y:S01]  /*219e0*/  IMAD.MOV.U32 R7, RZ, RZ, 0x1 ;  /* 0x00000001ff077424 */ /* 0x000fe200078e00ff */
[----:B----4-:R-:W-:Y:S01]  /*219f0*/  ISETP.NE.U32.AND P0, PT, R22, RZ, PT ;  /* 0x000000ff1600720c */ /* 0x010fe20003f05070 */
[----:B------:R-:W-:Y:S02]  /*21a00*/  IMAD.IADD R3, R3, 0x1, R5 ;  /* 0x0000000103037824 */ /* 0x000fe400078e0205 */
[----:B------:R-:W-:Y:S01]  /*21a10*/  FMUL R0, R0, UR6 ;  /* 0x0000000600007c20 */ /* 0x000fe20008400000 */
[----:B------:R-:W3:Y:S01]  /*21a20*/  LDC R15, c[0x0][0x148] ;  /* 0x00005200ff0f7b82 */ /* 0x000ee20000000800 */
[----:B------:R-:W-:Y:S01]  /*21a30*/  ISETP.NE.AND.EX P0, PT, R23, RZ, PT, P0 ;  /* 0x000000ff1700720c */ /* 0x000fe20003f05300 */
[----:B------:R-:W-:Y:S01]  /*21a40*/  IMAD.MOV.U32 R5, RZ, RZ, -0x1 ;  /* 0xffffffffff057424 */ /* 0x000fe200078e00ff */
[-CC-:B-1----:R-:W-:Y:S01]  /*21a50*/  SHF.R.U64 R10, R2, R4.reuse, R3.reuse ;  /* 0x00000004020a7219 */ /* 0x182fe20000001203 */
[----:B------:R1:W4:Y:S01]  /*21a60*/  F2I.U32.TRUNC.NTZ R13, R0 ;  /* 0x00000000000d7305 */ /* 0x000322000020f000 */
[----:B------:R-:W-:-:S03]  /*21a70*/  SHF.R.U32.HI R3, RZ, R4, R3 ;  /* 0x00000004ff037219 */ /* 0x000fc60000011603 */
[----:B------:R-:W1:Y:S01]  /*21a80*/  LDC R16, c[0x0][0x600] ;  /* 0x00018000ff107b82 */ /* 0x000e620000000800 */
[-CC-:B0-----:R-:W-:Y:S02]  /*21a90*/  SHF.R.U64 R8, R10, R14.reuse, R3.reuse ;  /* 0x0000000e0a087219 */ /* 0x181fe40000001203 */
[----:B------:R-:W-:-:S05]  /*21aa0*/  SHF.R.U32.HI R3, RZ, R14, R3 ;  /* 0x0000000eff037219 */ /* 0x000fca0000011603 */
[----:B------:R-:W0:Y:S01]  /*21ab0*/  LDC R17, c[0x0][0x648] ;  /* 0x00019200ff117b82 */ /* 0x000e220000000800 */
[-CC-:B--2---:R-:W-:Y:S02]  /*21ac0*/  SHF.R.U64 R11, R8, R20.reuse, R3.reuse ;  /* 0x00000014080b7219 */ /* 0x184fe40000001203 */
[-C--:B------:R-:W-:Y:S02]  /*21ad0*/  SHF.L.U32 R5, R5, R20.reuse, RZ ;  /* 0x0000001405057219 */ /* 0x080fe400000006ff */
[-C--:B------:R-:W-:Y:S01]  /*21ae0*/  SHF.R.U32.HI R3, RZ, R20.reuse, R3 ;  /* 0x00000014ff037219 */ /* 0x080fe20000011603 */
[----:B------:R-:W-:Y:S01]  /*21af0*/  IMAD.MOV.U32 R2, RZ, RZ, R11 ;  /* 0x000000ffff027224 */ /* 0x000fe200078e000b */
[----:B------:R-:W-:Y:S01]  /*21b00*/  SHF.L.U32 R20, R7, R20, RZ ;  /* 0x0000001407147219 */ /* 0x000fe200000006ff */
[----:B------:R-:W2:Y:S01]  /*21b10*/  LDC R19, c[0x0][0x638] ;  /* 0x00018e00ff137b82 */ /* 0x000ea20000000800 */
[----:B------:R-:W-:-:S07]  /*21b20*/  LOP3.LUT R39, RZ, R5, RZ, 0x33, !PT ;  /* 0x00000005ff277212 */ /* 0x000fce00078e33ff */
[----:B------:R-:W0:Y:S01]  /*21b30*/  LDC R21, c[0x0][0x610] ;  /* 0x00018400ff157b82 */ /* 0x000e220000000800 */
[----:B----4-:R-:W-:Y:S05]  /*21b40*/  @!P0 BRA `(.L_x_549) ;  /* 0x0000000000288947 */ /* 0x010fea0003800000 */
[----:B-1----:R-:W1:Y:S02]  /*21b50*/  LDC R0, c[0x0][0x64c] ;  /* 0x00019300ff007b82 */ /* 0x002e640000000800 */
[----:B-1----:R-:W-:-:S05]  /*21b60*/  IADD3 R7, P0, R11, R0, RZ ;  /* 0x000000000b077210 */ /* 0x002fca0007f1e0ff */
        /* <DEDUP_REMOVED lines=8> */
.L_x_549:
[----:B01----:R-:W-:Y:S01]  /*21bf0*/  SHF.R.U64 R0, R2, R17, R3 ;  /* 0x0000001102007219 */ /* 0x003fe20000001203 */
[----:B------:R-:W-:Y:S01]  /*21c00*/  VIADD R3, R16, 0xffffffff ;  /* 0xffffffff10037836 */ /* 0x000fe20000000000 */
[----:B------:R-:W-:Y:S01]  /*21c10*/  LOP3.LUT R39, R8, R39, RZ, 0xc0, !PT ;  /* 0x0000002708277212 */ /* 0x000fe200078ec0ff */
[----:B------:R-:W-:Y:S02]  /*21c20*/  IMAD.MOV R13, RZ, RZ, -R13 ;  /* 0x000000ffff0d7224 */ /* 0x000fe400078e0a0d */
[----:B------:R-:W-:Y:S01]  /*21c30*/  IMAD.MOV R2, RZ, RZ, -R0 ;  /* 0x000000ffff027224 */ /* 0x000fe200078e0a00 */
[----:B------:R-:W-:Y:S01]  /*21c40*/  LOP3.LUT R3, R10, R3, RZ, 0xc0, !PT ;  /* 0x000000030a037212 */ /* 0x000fe200078ec0ff */
[----:B------:R-:W-:Y:S02]  /*21c50*/  IMAD R39, R20, R0, R39 ;  /* 0x0000000014277224 */ /* 0x000fe400078e0227 */
[----:B---3--:R-:W-:Y:S02]  /*21c60*/  @P4 IMAD R18, R15, R13, R12 ;  /* 0x0000000d0f124224 */ /* 0x008fe400078e020c */
[----:B--2---:R-:W-:-:S02]  /*21c70*/  IMAD R0, R2, R19, R11 ;  /* 0x0000001302007224 */ /* 0x004fc400078e020b */
[----:B------:R-:W-:Y:S02]  /*21c80*/  IMAD R39, R39, R21, R18 ;  /* 0x0000001527277224 */ /* 0x000fe400078e0212 */
[----:B------:R-:W-:Y:S02]  /*21c90*/  IMAD R2, R0, R16, R3 ;  /* 0x0000001000027224 */ /* 0x000fe400078e0203 */
[----:B------:R-:W-:-:S03]  /*21ca0*/  IMAD.MOV.U32 R4, RZ, RZ, 0x1 ;  /* 0x00000001ff047424 */ /* 0x000fc600078e00ff */
[----:B------:R-:W-:Y:S02]  /*21cb0*/  SEL R3, R2, R39, !P4 ;  /* 0x0000002702037207 */ /* 0x000fe40006000000 */
[----:B------:R-:W-:Y:S02]  /*21cc0*/  PRMT R0, R4, 0x7610, R0 ;  /* 0x0000761004007816 */ /* 0x000fe40000000000 */
[----:B------:R-:W-:Y:S01]  /*21cd0*/  SEL R39, R39, R2, !P4 ;  /* 0x0000000227277207 */ /* 0x000fe20006000000 */
[----:B------:R2:W-:Y:S06]  /*21ce0*/  STL [R1+0x460], R3 ;  /* 0x0004600301007387 */ /* 0x0005ec0000100800 */
.L_x_547:
[----:B------:R3:W-:Y:S01]  /*21cf0*/  STL [R1+0x464], R39 ;  /* 0x0004642701007387 */ /* 0x0007e20000100800 */
[----:B------:R-:W-:-:S13]  /*21d00*/  LOP3.LUT P0, RZ, R0, 0xff, RZ, 0xc0, !PT ;  /* 0x000000ff00ff7812 */ /* 0x000fda000780c0ff */
[----:B---3--:R-:W-:Y:S05]  /*21d10*/  @P0 BRA `(.L_x_550) ;  /* 0xfffffdf400200947 */ /* 0x008fea000383ffff */
[----:B------:R-:W-:Y:S05]  /*21d20*/  EXIT ;  /* 0x000000000000794d */ /* 0x000fea0003800000 */
.L_x_4:
[----:B------:R-:W2:Y:S01]  /*21d30*/  LDL R18, [R1+0x45c] ;  /* 0x00045c0001127983 */ /* 0x000ea20000100800 */
[----:B------:R-:W-:-:S03]  /*21d40*/  ULDC.64 UR4, c[0x0][0x650] ;  /* 0x0001940000047ab9 */ /* 0x000fc60000000a00 */
[----:B------:R-:W3:Y:S01]  /*21d50*/  LDL R19, [R1+0x458] ;  /* 0x0004580001137983 */ /* 0x000ee20000100800 */
[----:B------:R-:W-:Y:S01]  /*21d60*/  PRMT R0, RZ, 0x7610, R0 ;  /* 0x00007610ff007816 */ /* 0x000fe20000000000 */
[----:B------:R-:W-:Y:S02]  /*21d70*/  IMAD.MOV.U32 R5, RZ, RZ, -0x1 ;  /* 0xffffffffff057424 */ /* 0x000fe400078e00ff */
[----:B------:R-:W-:Y:S02]  /*21d80*/  IMAD.MOV.U32 R4, RZ, RZ, -0x1 ;  /* 0xffffffffff047424 */ /* 0x000fe400078e00ff */
[----:B------:R-:W-:Y:S01]  /*21d90*/  IMAD.MOV.U32 R10, RZ, RZ, -0x1 ;  /* 0xffffffffff0a7424 */ /* 0x000fe200078e00ff */
[----:B--2---:R-:W-:-:S04]  /*21da0*/  ISETP.GE.U32.AND P0, PT, R18, UR4, PT ;  /* 0x0000000412007c0c */ /* 0x004fc8000bf06070 */
[----:B---3--:R-:W-:-:S13]  /*21db0*/  ISETP.GE.U32.AND.EX P0, PT, R19, UR5, PT, P0 ;  /* 0x0000000513007c0c */ /* 0x008fda000bf06100 */
[----:B------:R-:W-:Y:S05]  /*21dc0*/  @P0 BRA `(.L_x_551) ;  /* 0x0000000400600947 */ /* 0x000fea0003800000 */
[----:B------:R-:W0:Y:S01]  /*21dd0*/  LDC.64 R12, c[0x0][0x628] ;  /* 0x00018a00ff0c7b82 */ /* 0x000e220000000a00 */
[----:B------:R-:W-:Y:S02]  /*21de0*/  IMAD.MOV.U32 R8, RZ, RZ, R18 ;  /* 0x000000ffff087224 */ /* 0x000fe400078e0012 */
[----:B------:R-:W-:-:S05]  /*21df0*/  IMAD.MOV.U32 R9, RZ, RZ, R19 ;  /* 0x000000ffff097224 */ /* 0x000fca00078e0013 */
[----:B------:R-:W1:Y:S08]  /*21e00*/  LDC R14, c[0x0][0x630] ;  /* 0x00018c00ff0e7b82 */ /* 0x000e700000000800 */
[----:B------:R-:W2:Y:S01]  /*21e10*/  LDC.64 R16, c[0x0][0x620] ;  /* 0x00018800ff107b82 */ /* 0x000ea20000000a00 */
[----:B0-----:R-:W-:-:S04]  /*21e20*/  ISETP.NE.U32.AND P0, PT, R12, RZ, PT ;  /* 0x000000ff0c00720c */ /* 0x001fc80003f05070 */
[----:B------:R-:W-:-:S13]  /*21e30*/  ISETP.NE.AND.EX P0, PT, R13, RZ, PT, P0 ;  /* 0x000000ff0d00720c */ /* 0x000fda0003f05300 */
[----:B-12---:R-:W-:Y:S05]  /*21e40*/  @!P0 BRA `(.L_x_552) ;  /* 0x0000000000288947 */ /* 0x006fea0003800000 */
[----:B------:R-:W0:Y:S02]  /*21e50*/  LDC R0, c[0x0][0x634] ;  /* 0x00018d00ff007b82 */ /* 0x000e240000000800 */
[----:B0-----:R-:W-:-:S05]  /*21e60*/  IADD3 R9, P0, R18, R0, RZ ;  /* 0x0000000012097210 */ /* 0x001fca0007f1e0ff */
        /* <DEDUP_REMOVED lines=8> */
.L_x_552:
[-CC-:B------:R-:W-:Y:S01]  /*21ef0*/  SHF.R.U64 R10, R8, R14.reuse, R9.reuse ;  /* 0x0000000e080a7219 */ /* 0x180fe20000001209 */
[----:B------:R-:W0:Y:S01]  /*21f00*/  LDC R6, c[0x0][0x618] ;  /* 0x00018600ff067b82 */ /* 0x000e220000000800 */
[----:B------:R-:W-:Y:S01]  /*21f10*/  SHF.R.U32.HI R0, RZ, R14, R9 ;  /* 0x0000000eff007219 */ /* 0x000fe20000011609 */
[----:B------:R-:W-:Y:S01]  /*21f20*/  ULDC UR4, c[0x0][0x150] ;  /* 0x0000540000047ab9 */ /* 0x000fe20000000800 */
[----:B------:R-:W-:Y:S01]  /*21f30*/  IADD3 R3, P0, RZ, -R10, RZ ;  /* 0x8000000aff037210 */ /* 0x000fe20007f1e0ff */
[----:B------:R-:W-:Y:S01]  /*21f40*/  IMAD.MOV.U32 R4, RZ, RZ, R18 ;  /* 0x000000ffff047224 */ /* 0x000fe200078e0012 */
[----:B------:R-:W-:Y:S01]  /*21f50*/  I2FP.F32.U32 R8, R2 ;  /* 0x0000000200087245 */ /* 0x000fe20000201000 */
[----:B------:R-:W-:Y:S02]  /*21f60*/  IMAD.MOV.U32 R5, RZ, RZ, R19 ;  /* 0x000000ffff057224 */ /* 0x000fe400078e0013 */
[----:B------:R-:W1:Y:S01]  /*21f70*/  LDC.64 R20, c[0x0][0x640] ;  /* 0x00019000ff147b82 */ /* 0x000e620000000a00 */
[----:B------:R-:W-:-:S02]  /*21f80*/  IMAD.X R7, RZ, RZ, ~R0, P0 ;  /* 0x000000ffff077224 */ /* 0x000fc400000e0e00 */
[----:B------:R-:W-:Y:S01]  /*21f90*/  FMUL R9, R8, UR4 ;  /* 0x0000000408097c20 */ /* 0x000fe20008400000 */
[----:B------:R-:W-:Y:S01]  /*21fa0*/  IMAD.WIDE.U32 R4, R3, R16, R4 ;  /* 0x0000001003047225 */ /* 0x000fe200078e0004 */
[----:B------:R-:W-:-:S03]  /*21fb0*/  ULDC UR4, c[0x0][0x154] ;  /* 0x0000550000047ab9 */ /* 0x000fc60000000800 */
[----:B------:R-:W-:Y:S01]  /*21fc0*/  IMAD R0, R7, R16, RZ ;  /* 0x0000001007007224 */ /* 0x000fe200078e02ff */
[----:B------:R-:W2:Y:S01]  /*21fd0*/  LDC R13, c[0x0][0x144] ;  /* 0x00005100ff0d7b82 */ /* 0x000ea20000000800 */
[----:B------:R-:W3:Y:S02]  /*21fe0*/  F2I.U32.TRUNC.NTZ R9, R9 ;  /* 0x0000000900097305 */ /* 0x000ee4000020f000 */
[----:B------:R-:W-:-:S04]  /*21ff0*/  IMAD R3, R3, R17, R0 ;  /* 0x0000001103037224 */ /* 0x000fc800078e0200 */
[----:B------:R-:W-:Y:S01]  /*22000*/  IMAD.IADD R3, R5, 0x1, R3 ;  /* 0x0000000105037824 */ /* 0x000fe200078e0203 */
[----:B------:R-:W4:Y:S04]  /*22010*/  LDC R12, c[0x0][0x608] ;  /* 0x00018200ff0c7b82 */ /* 0x000f280000000800 */
[-C--:B0-----:R-:W-:Y:S02]  /*22020*/  SHF.R.U64 R8, R4, R6.reuse, R3 ;  /* 0x0000000604087219 */ /* 0x081fe40000001203 */
[----:B------:R-:W-:Y:S02]  /*22030*/  I2FP.F32.U32 R4, R11 ;  /* 0x0000000b00047245 */ /* 0x000fe40000201000 */
[----:B------:R-:W0:Y:S01]  /*22040*/  LDC R7, c[0x0][0x658] ;  /* 0x00019600ff077b82 */ /* 0x000e220000000800 */
[----:B-1----:R-:W-:Y:S01]  /*22050*/  ISETP.NE.U32.AND P0, PT, R20, RZ, PT ;  /* 0x000000ff1400720c */ /* 0x002fe20003f05070 */
[----:B---3--:R-:W-:Y:S01]  /*22060*/  IMAD.MOV R0, RZ, RZ, -R9 ;  /* 0x000000ffff007224 */ /* 0x008fe200078e0a09 */
[----:B------:R-:W-:Y:S01]  /*22070*/  SHF.R.U32.HI R3, RZ, R6, R3 ;  /* 0x00000006ff037219 */ /* 0x000fe20000011603 */
[----:B------:R-:W-:Y:S01]  /*22080*/  FMUL R4, R4, UR4 ;  /* 0x0000000404047c20 */ /* 0x000fe20008400000 */
[----:B------:R-:W-:Y:S01]  /*22090*/  ISETP.NE.AND.EX P0, PT, R21, RZ, PT, P0 ;  /* 0x000000ff1500720c */ /* 0x000fe20003f05300 */
[----:B------:R-:W-:-:S02]  /*220a0*/  IMAD.MOV.U32 R6, RZ, RZ, -0x1 ;  /* 0xffffffffff067424 */ /* 0x000fc400078e00ff */
[----:B------:R-:W1:Y:S01]  /*220b0*/  LDC R14, c[0x0][0x148] ;  /* 0x00005200ff0e7b82 */ /* 0x000e620000000800 */
[----:B--2---:R-:W-:Y:S02]  /*220c0*/  IMAD R18, R13, R0, R2 ;  /* 0x000000000d127224 */ /* 0x004fe400078e0202 */
[----:B------:R-:W-:-:S05]  /*220d0*/  IMAD.MOV.U32 R2, RZ, RZ, 0x1 ;  /* 0x00000001ff027424 */ /* 0x000fca00078e00ff */
[----:B------:R-:W2:Y:S01]  /*220e0*/  LDC R16, c[0x0][0x600] ;  /* 0x00018000ff107b82 */ /* 0x000ea20000000800 */
[-CC-:B----4-:R-:W-:Y:S02]  /*220f0*/  SHF.R.U64 R13, R8, R12.reuse, R3.reuse ;  /* 0x0000000c080d7219 */ /* 0x190fe40000001203 */
[----:B------:R-:W-:Y:S02]  /*22100*/  SHF.R.U32.HI R0, RZ, R12, R3 ;  /* 0x0000000cff007219 */ /* 0x000fe40000011603 */
[----:B------:R3:W4:Y:S03]  /*22110*/  F2I.U32.TRUNC.NTZ R12, R4 ;  /* 0x00000004000c7305 */ /* 0x000726000020f000 */
[----:B------:R-:W1:Y:S01]  /*22120*/  LDC R17, c[0x0][0x648] ;  /* 0x00019200ff117b82 */ /* 0x000e620000000800 */
[-C--:B0-----:R-:W-:Y:S02]  /*22130*/  SHF.R.U64 R15, R13, R7.reuse, R0 ;  /* 0x000000070d0f7219 */ /* 0x081fe40000001200 */
[----:B------:R-:W-:-:S02]  /*22140*/  SHF.L.U32 R6, R6, R7, RZ ;  /* 0x0000000706067219 */ /* 0x000fc400000006ff */
[-C--:B------:R-:W-:Y:S01]  /*22150*/  SHF.L.U32 R22, R2, R7.reuse, RZ ;  /* 0x0000000702167219 */ /* 0x080fe200000006ff */
[----:B------:R-:W-:Y:S01]  /*22160*/  IMAD.MOV.U32 R2, RZ, RZ, R15 ;  /* 0x000000ffff027224 */ /* 0x000fe200078e000f */
[----:B------:R-:W-:Y:S01]  /*22170*/  SHF.R.U32.HI R3, RZ, R7, R0 ;  /* 0x00000007ff037219 */ /* 0x000fe20000011600 */
[----:B------:R-:W0:Y:S01]  /*22180*/  LDC R19, c[0x0][0x638] ;  /* 0x00018e00ff137b82 */ /* 0x000e220000000800 */
[----:B------:R-:W-:-:S07]  /*22190*/  LOP3.LUT R24, RZ, R6, RZ, 0x33, !PT ;  /* 0x00000006ff187212 */ /* 0x000fce00078e33ff */
        /* <DEDUP_REMOVED lines=12> */
.L_x_553:
[----:B-1----:R-:W-:Y:S01]  /*22260*/  SHF.R.U64 R3, R2, R17, R3 ;  /* 0x0000001102037219 */ /* 0x002fe20000001203 */
[----:B--2---:R-:W-:Y:S01]  /*22270*/  VIADD R7, R16, 0xffffffff ;  /* 0xffffffff10077836 */ /* 0x004fe20000000000 */
[----:B------:R-:W-:Y:S01]  /*22280*/  LOP3.LUT R0, R13, R24, RZ, 0xc0, !PT ;  /* 0x000000180d007212 */ /* 0x000fe200078ec0ff */
[----:B------:R-:W-:Y:S02]  /*22290*/  IMAD.MOV R12, RZ, RZ, -R12 ;  /* 0x000000ffff0c7224 */ /* 0x000fe400078e0a0c */
[----:B------:R-:W-:Y:S02]  /*222a0*/  IMAD.MOV R2, RZ, RZ, -R3 ;  /* 0x000000ffff027224 */ /* 0x000fe400078e0a03 */
[----:B------:R-:W-:Y:S01]  /*222b0*/  IMAD R5, R22, R3, R0 ;  /* 0x0000000316057224 */ /* 0x000fe200078e0200 */
[----:B------:R-:W-:Y:S01]  /*222c0*/  LOP3.LUT R3, R8, R7, RZ, 0xc0, !PT ;  /* 0x0000000708037212 */ /* 0x000fe200078ec0ff */
[----:B------:R-:W-:Y:S02]  /*222d0*/  @P4 IMAD R18, R14, R12, R11 ;  /* 0x0000000c0e124224 */ /* 0x000fe400078e020b */
[----:B0-----:R-:W-:-:S02]  /*222e0*/  IMAD R0, R2, R19, R15 ;  /* 0x0000001302007224 */ /* 0x001fc400078e020f */
[----:B------:R-:W-:Y:S02]  /*222f0*/  IMAD.MOV.U32 R4, RZ, RZ, 0x1 ;  /* 0x00000001ff047424 */ /* 0x000fe400078e00ff */
[----:B------:R-:W-:Y:S02]  /*22300*/  IMAD R5, R5, R23, R18 ;  /* 0x0000001705057224 */ /* 0x000fe400078e0212 */
[----:B------:R-:W-:Y:S01]  /*22310*/  IMAD R2, R0, R16, R3 ;  /* 0x0000001000027224 */ /* 0x000fe200078e0203 */
[----:B------:R-:W-:-:S04]  /*22320*/  PRMT R0, R4, 0x7610, R0 ;  /* 0x0000761004007816 */ /* 0x000fc80000000000 */
[----:B------:R-:W-:Y:S02]  /*22330*/  SEL R4, R2, R5, !P4 ;  /* 0x0000000502047207 */ /* 0x000fe40006000000 */
[----:B------:R-:W-:-:S07]  /*22340*/  SEL R5, R5, R2, !P4 ;  /* 0x0000000205057207 */ /* 0x000fce0006000000 */
.L_x_551:
[----:B------:R-:W-:-:S08]  /*22350*/  NOP ;  /* 0x0000000000007918 */ /* 0x000fd00000000000 */
[----:B------:R-:W0:-:S00]  /*22360*/  USETMAXREG.DEALLOC.CTAPOOL 0x18 ;  /* 0x00000018000079c8 */ /* 0x000e0000080e0500 */
[----:B------:R-:W-:-:S13]  /*22370*/  ISETP.NE.AND P0, PT, RZ, UR8, PT ;  /* 0x00000008ff007c0c */ /* 0x000fda000bf05270 */
[----:B------:R-:W-:Y:S05]  /*22380*/  @P0 EXIT ;  /* 0x000000000000094d */ /* 0x000fea0003800000 */
[----:B0-----:R-:W-:Y:S01]  /*22390*/  LOP3.LUT P0, RZ, R0, 0xff, RZ, 0xc0, !PT ;  /* 0x000000ff00ff7812 */ /* 0x001fe2000780c0ff */
[----:B------:R-:W-:Y:S02]  /*223a0*/  IMAD.MOV.U32 R6, RZ, RZ, 0x1 ;  /* 0x00000001ff067424 */ /* 0x000fe400078e00ff */
[----:B------:R-:W-:-:S10]  /*223b0*/  IMAD.MOV.U32 R7, RZ, RZ, RZ ;  /* 0x000000ffff077224 */ /* 0x000fd400078e00ff */
[----:B------:R-:W-:Y:S05]  /*223c0*/  @!P0 BRA `(.L_x_554) ;  /* 0x0000000c00448947 */ /* 0x000fea0003800000 */
[----:B------:R-:W0:Y:S01]  /*223d0*/  LDC R0, c[0x0][0x28c] ;  /* 0x0000a300ff007b82 */ /* 0x000e220000000800 */
[----:B------:R-:W1:Y:S01]  /*223e0*/  S2R R2, SR_TID.X ;  /* 0x0000000000027919 */ /* 0x000e620000002100 */
[----:B------:R-:W-:Y:S01]  /*223f0*/  ULDC UR5, c[0x0][0x658] ;  /* 0x0001960000057ab9 */ /* 0x000fe20000000800 */
[----:B------:R-:W-:Y:S01]  /*22400*/  UMOV UR7, 0xffffffff ;  /* 0xffffffff00077882 */ /* 0x000fe20000000000 */
[----:B------:R-:W-:Y:S01]  /*22410*/  ULDC UR6, c[0x0][0xc] ;  /* 0x0000030000067ab9 */ /* 0x000fe20000000800 */
[----:B------:R-:W-:Y:S01]  /*22420*/  USHF.L.U32 UR8, UR7, UR5, URZ ;  /* 0x0000000507087299 */ /* 0x000fe2000800063f */
[----:B------:R-:W-:Y:S01]  /*22430*/  BSSY B0, `(.L_x_554) ;  /* 0x00000ca000007945 */ /* 0x000fe20003800000 */
[----:B------:R-:W-:Y:S01]  /*22440*/  UMOV UR9, 0x1 ;  /* 0x0000000100097882 */ /* 0x000fe20000000000 */
[----:B------:R-:W-:Y:S01]  /*22450*/  ULDC UR7, c[0x0][0x10] ;  /* 0x0000040000077ab9 */ /* 0x000fe20000000800 */
[----:B------:R-:W-:Y:S01]  /*22460*/  USHF.L.U32 UR18, UR9, UR5, URZ ;  /* 0x0000000509127299 */ /* 0x000fe2000800063f */
[----:B------:R-:W-:Y:S01]  /*22470*/  IMAD.MOV.U32 R9, RZ, RZ, 0x1 ;  /* 0x00000001ff097424 */ /* 0x000fe200078e00ff */
[----:B------:R-:W-:Y:S01]  /*22480*/  UIMAD.WIDE.U32 UR6, UR6, UR7, URZ ;  /* 0x00000007060672a5 */ /* 0x000fe2000f8e003f */
[----:B------:R-:W-:Y:S01]  /*22490*/  IMAD.MOV.U32 R6, RZ, RZ, 0x1 ;  /* 0x00000001ff067424 */ /* 0x000fe200078e00ff */
[----:B------:R-:W-:Y:S01]  /*224a0*/  ULDC UR5, c[0x0][0x14] ;  /* 0x0000050000057ab9 */ /* 0x000fe20000000800 */
[----:B------:R-:W-:Y:S01]  /*224b0*/  IMAD.MOV.U32 R7, RZ, RZ, RZ ;  /* 0x000000ffff077224 */ /* 0x000fe200078e00ff */
[----:B------:R-:W-:-:S02]  /*224c0*/  UIMAD.WIDE.U32 UR20, UR6, UR5, URZ ;  /* 0x00000005061472a5 */ /* 0x000fc4000f8e003f */
[----:B------:R-:W-:Y:S01]  /*224d0*/  UIMAD UR16, UR7, UR5, URZ ;  /* 0x00000005071072a4 */ /* 0x000fe2000f8e023f */
[----:B------:R-:W-:Y:S01]  /*224e0*/  ULDC UR4, c[0x0][0x600] ;  /* 0x0001800000047ab9 */ /* 0x000fe20000000800 */
[----:B------:R-:W-:Y:S02]  /*224f0*/  ULOP3.LUT UR24, UR13, 0x2, URZ, 0xfc, !UPT ;  /* 0x000000020d187892 */ /* 0x000fe4000f8efc3f */
[----:B------:R-:W-:Y:S01]  /*22500*/  UIADD3 UR4, UR4, -0x1, URZ ;  /* 0xffffffff04047890 */ /* 0x000fe2000fffe03f */
[----:B0-----:R-:W-:Y:S01]  /*22510*/  VIADD R0, R0, 0x1f ;  /* 0x0000001f00007836 */ /* 0x001fe20000000000 */
[----:B------:R-:W-:Y:S02]  /*22520*/  ULOP3.LUT UR17, URZ, UR8, URZ, 0x33, !UPT ;  /* 0x000000083f117292 */ /* 0x000fe4000f8e333f */
[----:B------:R-:W-:Y:S02]  /*22530*/  UIADD3 UR16, UR21, UR16, URZ ;  /* 0x0000001015107290 */ /* 0x000fe4000fffe03f */
[----:B------:R-:W-:Y:S01]  /*22540*/  SHF.R.S32.HI R3, RZ, 0x1f, R0 ;  /* 0x0000001fff037819 */ /* 0x000fe20000011400 */
[----:B------:R-:W-:-:S03]  /*22550*/  ULDC.64 UR22, c[0x0][0x198] ;  /* 0x0000660000167ab9 */ /* 0x000fc60000000a00 */
[----:B------:R-:W-:Y:S02]  /*22560*/  LEA.HI R0, R3, R0, RZ, 0x5 ;  /* 0x0000000003007211 */ /* 0x000fe400078f28ff */
[C---:B-1----:R-:W-:Y:S02]  /*22570*/  LOP3.LUT P2, RZ, R2.reuse, 0x7f, RZ, 0xc0, !PT ;  /* 0x0000007f02ff7812 */ /* 0x042fe4000784c0ff */
[----:B------:R-:W-:Y:S02]  /*22580*/  SHF.R.S32.HI R0, RZ, 0x5, R0 ;  /* 0x00000005ff007819 */ /* 0x000fe40000011400 */
[----:B------:R-:W-:-:S03]  /*22590*/  LOP3.LUT P0, RZ, R2, 0x1f, RZ, 0xc0, !PT ;  /* 0x0000001f02ff7812 */ /* 0x000fc6000780c0ff */
[----:B------:R-:W-:Y:S01]  /*225a0*/  VIADD R14, R0, 0x1 ;  /* 0x00000001000e7836 */ /* 0x000fe20000000000 */
[----:B------:R-:W-:-:S13]  /*225b0*/  PLOP3.LUT P0, PT, P0, P2, PT, 0x8a, 0x0 ;  /* 0x000000000000781c */ /* 0x000fda0000705172 */
.L_x_566:
[----:B------:R-:W-:-:S03]  /*225c0*/  UMOV UR5, 0xffffffff ;  /* 0xffffffff00057882 */ /* 0x000fc60000000000 */
[----:B------:R-:W-:Y:S05]  /*225d0*/  BRA.DIV UR5, `(.L_x_555) ;  /* 0x0000001605247947 */ /* 0x000fea000b800000 */
[----:B------:R-:W-:-:S13]  /*225e0*/  ELECT P1, URZ, PT ;  /* 0x00000000003f782f */ /* 0x000fda0003820000 */
.L_x_587:
[----:B------:R-:W0:Y:S01]  /*225f0*/  LDC R2, c[0x0][0x28c] ;  /* 0x0000a300ff027b82 */ /* 0x000e220000000800 */
[----:B------:R-:W-:Y:S01]  /*22600*/  BSSY B1, `(.L_x_556) ;  /* 0x0000035000017945 */ /* 0x000fe20003800000 */
[----:B0-----:R-:W-:-:S13]  /*22610*/  ISETP.LT.OR P1, PT, R2, 0x1, !P1 ;  /* 0x000000010200780c */ /* 0x001fda0004f21670 */
[----:B------:R-:W-:Y:S05]  /*22620*/  @P1 BRA `(.L_x_557) ;  /* 0x0000000000c81947 */ /* 0x000fea0003800000 */
[----:B------:R-:W-:Y:S02]  /*22630*/  IMAD.SHL.U32 R4, R4, 0x100, RZ ;  /* 0x0000010004047824 */ /* 0x000fe400078e00ff */
[----:B------:R-:W-:Y:S02]  /*22640*/  IMAD.SHL.U32 R5, R5, 0x100, RZ ;  /* 0x0000010005057824 */ /* 0x000fe400078e00ff */
[----:B------:R-:W-:Y:S02]  /*22650*/  IMAD.MOV.U32 R13, RZ, RZ, RZ ;  /* 0x000000ffff0d7224 */ /* 0x000fe400078e00ff */
[----:B------:R-:W-:Y:S02]  /*22660*/  IMAD.MOV.U32 R3, RZ, RZ, R14 ;  /* 0x000000ffff037224 */ /* 0x000fe400078e000e */
[----:B------:R-:W-:Y:S02]  /*22670*/  IMAD.MOV.U32 R2, RZ, RZ, R6 ;  /* 0x000000ffff027224 */ /* 0x000fe400078e0006 */
[----:B------:R-:W-:-:S07]  /*22680*/  IMAD.MOV.U32 R8, RZ, RZ, R7 ;  /* 0x000000ffff087224 */ /* 0x000fce00078e0007 */
.L_x_561:
[----:B------:R-:W0:Y:S01]  /*22690*/  S2R R12, SR_CgaCtaId ;  /* 0x00000000000c7919 */ /* 0x000e220000008800 */
[----:B------:R-:W-:-:S04]  /*226a0*/  MOV R11, 0x400 ;  /* 0x00000400000b7802 */ /* 0x000fc80000000f00 */
[----:B0-----:R-:W-:Y:S02]  /*226b0*/  LEA R15, R12, R11, 0x18 ;  /* 0x0000000b0c0f7211 */ /* 0x001fe400078ec0ff */
[----:B------:R-:W-:Y:S01]  /*226c0*/  SHF.L.U32 R11, R2, 0x1f, RZ ;  /* 0x0000001f020b7819 */ /* 0x000fe200000006ff */
[----:B------:R-:W0:Y:S02]  /*226d0*/  @!P2 LDC R12, c[0x0][0x500] ;  /* 0x00014000ff0cab82 */ /* 0x000e240000000800 */
[----:B------:R-:W-:-:S04]  /*226e0*/  IMAD R16, R8, 0x8, R15 ;  /* 0x0000000808107824 */ /* 0x000fc800078e020f */
[----:B------:R-:W1:Y:S02]  /*226f0*/  SYNCS.PHASECHK.TRANS64.TRYWAIT P1, [R16+URZ+0x70], R11 ;  /* 0x0000700b100075a7 */ /* 0x000e64000802017f */
[----:B-1----:R-:W-:Y:S05]  /*22700*/  @!P1 BRA `(.L_x_558) ;  /* 0x0000001000f89947 */ /* 0x002fea0003800000 */
.L_x_588:
[----:B------:R-:W-:Y:S01]  /*22710*/  UPRMT UR5, UR24, 0x9910, URZ ;  /* 0x0000991018057896 */ /* 0x000fe2000800003f */
[----:B0-----:R0:W-:Y:S03]  /*22720*/  @!P2 SYNCS.ARRIVE.TRANS64 RZ, [R16+URZ], R12 ;  /* 0x0000000c10ffa9a7 */ /* 0x0011e6000800003f */
[----:B------:R-:W-:-:S06]  /*22730*/  UISETP.NE.AND UP0, UPT, UR5, 0x2, UPT ;  /* 0x000000020500788c */ /* 0x000fcc000bf05270 */
[----:B------:R-:W-:-:S13]  /*22740*/  PLOP3.LUT P1, PT, PT, PT, UP0, 0x80, 0x0 ;  /* 0x000000000000781c */ /* 0x000fda0003f2f008 */
[----:B0-----:R-:W-:Y:S05]  /*22750*/  @P1 BRA `(.L_x_559) ;  /* 0x0000000000041947 */ /* 0x001fea0003800000 */
[----:B------:R-:W-:Y:S01]  /*22760*/  BPT.TRAP 0x1 ;  /* 0x000000040000795c */ /* 0x000fe20000300000 */
.L_x_559:
[----:B------:R-:W-:Y:S05]  /*22770*/  @P0 BRA `(.L_x_560) ;  /* 0x0000000000040947 */ /* 0x000fea0003800000 */
[----:B------:R-:W-:Y:S01]  /*22780*/  BPT.TRAP 0x1 ;  /* 0x000000040000795c */ /* 0x000fe20000300000 */
.L_x_560:
[----:B------:R-:W-:Y:S01]  /*22790*/  IMAD R15, R8, 0x2000, R15 ;  /* 0x00002000080f7824 */ /* 0x000fe200078e020f */
[----:B------:R-:W-:Y:S01]  /*227a0*/  R2UR UR9, R16 ;  /* 0x00000000100972ca */ /* 0x000fe200000e0000 */
[----:B------:R-:W-:Y:S01]  /*227b0*/  VIADD R3, R3, 0xffffffff ;  /* 0xffffffff03037836 */ /* 0x000fe20000000000 */
[----:B------:R-:W-:Y:S01]  /*227c0*/  UIADD3 UR6, UP0, UR22, 0xf0, URZ ;  /* 0x000000f016067890 */ /* 0x000fe2000ff1e03f */
[----:B------:R-:W-:Y:S01]  /*227d0*/  R2UR UR11, R5 ;  /* 0x00000000050b72ca */ /* 0x000fe200000e0000 */
[----:B------:R-:W-:Y:S01]  /*227e0*/  UIADD3 UR26, UP1, UR22, 0x1f0, URZ ;  /* 0x000001f0161a7890 */ /* 0x000fe2000ff3e03f */
[----:B------:R-:W-:Y:S01]  /*227f0*/  R2UR UR5, R15 ;  /* 0x000000000f0572ca */ /* 0x000fe200000e0000 */
[----:B------:R-:W-:Y:S01]  /*22800*/  UIADD3.X UR7, URZ, UR23, URZ, UP0, !UPT ;  /* 0x000000173f077290 */ /* 0x000fe200087fe43f */
[----:B------:R-:W-:Y:S01]  /*22810*/  R2UR UR10, R13 ;  /* 0x000000000d0a72ca */ /* 0x000fe200000e0000 */
[----:B------:R-:W-:Y:S01]  /*22820*/  VIADD R8, R8, 0x1 ;  /* 0x0000000108087836 */ /* 0x000fe20000000000 */
[----:B------:R-:W-:Y:S01]  /*22830*/  R2UR UR12, R10 ;  /* 0x000000000a0c72ca */ /* 0x000fe200000e0000 */
[----:B------:R-:W-:Y:S01]  /*22840*/  UIADD3.X UR27, URZ, UR23, URZ, UP1, !UPT ;  /* 0x000000173f1b7290 */ /* 0x000fe20008ffe43f */
[----:B------:R-:W-:Y:S01]  /*22850*/  R2UR UR19, R4 ;  /* 0x00000000041372ca */ /* 0x000fe200000e0000 */
[----:B------:R-:W-:Y:S01]  /*22860*/  UMOV UR14, 0x0 ;  /* 0x00000000000e7882 */ /* 0x000fe20000000000 */
[----:B------:R-:W-:Y:S01]  /*22870*/  ISETP.GT.AND P3, PT, R3, 0x1, PT ;  /* 0x000000010300780c */ /* 0x000fe20003f64270 */
[----:B------:R-:W-:Y:S01]  /*22880*/  UMOV UR15, 0x10000000 ;  /* 0x10000000000f7882 */ /* 0x000fe20000000000 */
[----:B------:R-:W-:Y:S01]  /*22890*/  ISETP.NE.AND P1, PT, R8, 0xe, PT ;  /* 0x0000000e0800780c */ /* 0x000fe20003f25270 */
[----:B------:R-:W-:-:S02]  /*228a0*/  VIADD R13, R13, 0x20 ;  /* 0x000000200d0d7836 */ /* 0x000fc40000000000 */
[----:B------:R-:W-:Y:S01]  /*228b0*/  UIADD3 UR8, UR5, 0x200, URZ ;  /* 0x0000020005087890 */ /* 0x000fe2000fffe03f */
[----:B-1----:R-:W-:Y:S01]  /*228c0*/  SEL R11, RZ, 0x1, P1 ;  /* 0x00000001ff0b7807 */ /* 0x002fe20000800000 */
[----:B------:R-:W-:Y:S01]  /*228d0*/  UIADD3 UR5, UR5, 0x1c200, URZ ;  /* 0x0001c20005057890 */ /* 0x000fe2000fffe03f */
[----:B------:R-:W-:Y:S02]  /*228e0*/  SEL R8, R8, RZ, P1 ;  /* 0x000000ff08087207 */ /* 0x000fe40000800000 */
[----:B------:R-:W-:-:S04]  /*228f0*/  LOP3.LUT R2, R2, R11, RZ, 0x3c, !PT ;  /* 0x0000000b02027212 */ /* 0x000fc800078e3cff */
[----:B------:R0:W-:Y:S02]  /*22900*/  UTMALDG.3D [UR8], [UR6], desc[UR14] ;  /* 0x00000e08060075b4 */ /* 0x0001e40008011000 */
[----:B0-----:R-:W-:Y:S01]  /*22910*/  UMOV UR8, UR5 ;  /* 0x0000000500087c82 */ /* 0x001fe20008000000 */
[----:B------:R-:W-:Y:S02]  /*22920*/  UMOV UR11, UR19 ;  /* 0x00000013000b7c82 */ /* 0x000fe40008000000 */
[----:B------:R0:W-:Y:S02]  /*22930*/  UTMALDG.3D [UR8], [UR26], desc[UR14] ;  /* 0x00000e081a0075b4 */ /* 0x0001e40008011000 */
[----:B0-----:R-:W-:Y:S05]  /*22940*/  @P3 BRA `(.L_x_561) ;  /* 0xfffffffc00503947 */ /* 0x001fea000383ffff */
.L_x_557:
[----:B------:R-:W-:Y:S05]  /*22950*/  BSYNC B1 ;  /* 0x0000000000017941 */ /* 0x000fea0003800000 */
.L_x_556:
[----:B------:R-:W2:Y:S01]  /*22960*/  LDL.LU R16, [R1+0x458] ;  /* 0x0004580001107983 */ /* 0x000ea20000300800 */
[----:B------:R-:W-:Y:S01]  /*22970*/  LOP3.LUT P1, RZ, R9, 0xff, RZ, 0xc0, !PT ;  /* 0x000000ff09ff7812 */ /* 0x000fe2000782c0ff */
[C---:B------:R-:W-:Y:S01]  /*22980*/  IMAD.IADD R4, R0.reuse, 0x1, R7 ;  /* 0x0000000100047824 */ /* 0x040fe200078e0207 */
[----:B------:R-:W-:Y:S01]  /*22990*/  ULDC.64 UR6, c[0x0][0x650] ;  /* 0x0001940000067ab9 */ /* 0x000fe20000000a00 */
[----:B------:R-:W3:Y:S01]  /*229a0*/  LDL.LU R15, [R1+0x45c] ;  /* 0x00045c00010f7983 */ /* 0x000ee20000300800 */
[----:B------:R-:W-:Y:S01]  /*229b0*/  ISETP.GE.U32.AND P3, PT, R0, 0xe, PT ;  /* 0x0000000e0000780c */ /* 0x000fe20003f66070 */
[----:B------:R-:W-:Y:S01]  /*229c0*/  BSSY B1, `(.L_x_562) ;  /* 0x000006e000017945 */ /* 0x000fe20003800000 */
[----:B------:R-:W-:Y:S01]  /*229d0*/  IMAD.MOV.U32 R10, RZ, RZ, -0x1 ;  /* 0xffffffffff0a7424 */ /* 0x000fe200078e00ff */
[----:B------:R-:W-:-:S06]  /*229e0*/  PRMT R9, RZ, 0x7610, R9 ;  /* 0x00007610ff097816 */ /* 0x000fcc0000000009 */
[----:B------:R-:W0:Y:S01]  /*229f0*/  @P1 S2R R3, SR_CgaCtaId ;  /* 0x0000000000031919 */ /* 0x000e220000008800 */
[----:B------:R-:W-:-:S04]  /*22a00*/  @P1 MOV R2, 0x400 ;  /* 0x0000040000021802 */ /* 0x000fc80000000f00 */
[----:B0-----:R-:W-:-:S04]  /*22a10*/  @P1 LEA R2, R3, R2, 0x18 ;  /* 0x0000000203021211 */ /* 0x001fc800078ec0ff */
[----:B------:R0:W-:Y:S01]  /*22a20*/  @P1 SYNCS.ARRIVE.TRANS64.A1T0 RZ, [R2+URZ+0xf8], RZ ;  /* 0x0000f8ff02ff19a7 */ /* 0x0001e2000810003f */
[----:B------:R-:W-:-:S04]  /*22a30*/  ISETP.GT.U32.AND P1, PT, R4, 0xd, PT ;  /* 0x0000000d0400780c */ /* 0x000fc80003f24070 */
[----:B------:R-:W-:Y:S02]  /*22a40*/  ISETP.LT.U32.AND P1, PT, R0, 0xe, P1 ;  /* 0x0000000e0000780c */ /* 0x000fe40000f21070 */
[----:B0-----:R-:W-:-:S05]  /*22a50*/  SHF.R.U32.HI R2, RZ, 0x1, R4 ;  /* 0x00000001ff027819 */ /* 0x001fca0000011604 */
[----:B------:R-:W-:-:S05]  /*22a60*/  IMAD.WIDE.U32 R2, R2, -0x6db6db6d, RZ ;  /* 0x9249249302027825 */ /* 0x000fca00078e00ff */
[----:B------:R-:W-:Y:S02]  /*22a70*/  SHF.R.U32.HI R5, RZ, 0x2, R3 ;  /* 0x00000002ff057819 */ /* 0x000fe40000011603 */
[----:B------:R-:W-:Y:S02]  /*22a80*/  SEL R3, RZ, 0x1, !P1 ;  /* 0x00000001ff037807 */ /* 0x000fe40004800000 */
[----:B------:R-:W-:Y:S01]  /*22a90*/  PRMT R2, RZ, 0x7610, R2 ;  /* 0x00007610ff027816 */ /* 0x000fe20000000002 */
[----:B------:R-:W-:Y:S01]  /*22aa0*/  IMAD R7, R5, -0xe, R4 ;  /* 0xfffffff205077824 */ /* 0x000fe200078e0204 */
[----:B------:R-:W-:Y:S01]  /*22ab0*/  LOP3.LUT R6, R6, R3, RZ, 0x3c, !PT ;  /* 0x0000000306067212 */ /* 0x000fe200078e3cff */
[----:B------:R-:W-:-:S03]  /*22ac0*/  IMAD.MOV.U32 R4, RZ, RZ, -0x1 ;  /* 0xffffffffff047424 */ /* 0x000fc600078e00ff */
[----:B------:R-:W-:Y:S01]  /*22ad0*/  @P3 LOP3.LUT R6, R6, 0x1, R5, 0x78, !PT ;  /* 0x0000000106063812 */ /* 0x000fe200078e7805 */
[----:B------:R-:W-:Y:S01]  /*22ae0*/  IMAD.MOV.U32 R5, RZ, RZ, -0x1 ;  /* 0xffffffffff057424 */ /* 0x000fe200078e00ff */
[----:B---3--:R-:W-:-:S04]  /*22af0*/  IADD3 R15, P1, R15, UR20, RZ ;  /* 0x000000140f0f7c10 */ /* 0x008fc8000ff3e0ff */
[----:B--2---:R-:W-:Y:S01]  /*22b00*/  IADD3.X R16, R16, UR16, RZ, P1, !PT ;  /* 0x0000001010107c10 */ /* 0x004fe20008ffe4ff */
[----:B------:R0:W-:Y:S01]  /*22b10*/  STL [R1+0x45c], R15 ;  /* 0x00045c0f01007387 */ /* 0x0001e20000100800 */
[----:B------:R-:W-:-:S03]  /*22b20*/  ISETP.GE.U32.AND P1, PT, R15, UR6, PT ;  /* 0x000000060f007c0c */ /* 0x000fc6000bf26070 */
[----:B------:R0:W-:Y:S01]  /*22b30*/  STL [R1+0x458], R16 ;  /* 0x0004581001007387 */ /* 0x0001e20000100800 */
[----:B------:R-:W-:-:S13]  /*22b40*/  ISETP.GE.U32.AND.EX P1, PT, R16, UR7, PT, P1 ;  /* 0x0000000710007c0c */ /* 0x000fda000bf26110 */
[----:B0-----:R-:W-:Y:S05]  /*22b50*/  @P1 BRA `(.L_x_563) ;  /* 0x0000000400501947 */ /* 0x001fea0003800000 */
[----:B------:R-:W0:Y:S01]  /*22b60*/  S2R R8, SR_CTAID.X ;  /* 0x0000000000087919 */ /* 0x000e220000002500 */
[----:B------:R-:W-:Y:S01]  /*22b70*/  ULDC UR5, c[0x0][0x150] ;  /* 0x0000540000057ab9 */ /* 0x000fe20000000800 */
[----:B------:R-:W1:Y:S01]  /*22b80*/  LDC R3, c[0x0][0x144] ;  /* 0x00005100ff037b82 */ /* 0x000e620000000800 */
[----:B------:R-:W-:Y:S01]  /*22b90*/  ULDC.64 UR6, c[0x0][0x628] ;  /* 0x00018a0000067ab9 */ /* 0x000fe20000000a00 */
[----:B------:R-:W2:Y:S01]  /*22ba0*/  S2R R5, SR_CTAID.Y ;  /* 0x0000000000057919 */ /* 0x000ea20000002600 */
[----:B------:R-:W-:Y:S01]  /*22bb0*/  ISETP.NE.U32.AND P1, PT, RZ, UR6, PT ;  /* 0x00000006ff007c0c */ /* 0x000fe2000bf25070 */
[----:B------:R-:W-:-:S03]  /*22bc0*/  ULDC UR8, c[0x0][0x630] ;  /* 0x00018c0000087ab9 */ /* 0x000fc60000000800 */
[----:B------:R-:W-:Y:S01]  /*22bd0*/  ISETP.NE.AND.EX P1, PT, RZ, UR7, PT, P1 ;  /* 0x00000007ff007c0c */ /* 0x000fe2000bf25310 */
[----:B------:R-:W3:Y:S01]  /*22be0*/  LDC R12, c[0x0][0x148] ;  /* 0x00005200ff0c7b82 */ /* 0x000ee20000000800 */
[----:B0-----:R-:W-:Y:S02]  /*22bf0*/  I2FP.F32.U32 R2, R8 ;  /* 0x0000000800027245 */ /* 0x001fe40000201000 */
[----:B--2---:R-:W-:-:S03]  /*22c00*/  I2FP.F32.U32 R4, R5 ;  /* 0x0000000500047245 */ /* 0x004fc60000201000 */
[----:B------:R-:W-:Y:S01]  /*22c10*/  FMUL R2, R2, UR5 ;  /* 0x0000000502027c20 */ /* 0x000fe20008400000 */
[----:B------:R-:W-:Y:S02]  /*22c20*/  ULDC UR5, c[0x0][0x154] ;  /* 0x0000550000057ab9 */ /* 0x000fe40000000800 */
[----:B------:R-:W-:-:S03]  /*22c30*/  FMUL R10, R4, UR5 ;  /* 0x00000005040a7c20 */ /* 0x000fc60008400000 */
[----:B------:R-:W0:Y:S08]  /*22c40*/  F2I.U32.TRUNC.NTZ R2, R2 ;  /* 0x0000000200027305 */ /* 0x000e30000020f000 */
[----:B------:R-:W2:Y:S01]  /*22c50*/  F2I.U32.TRUNC.NTZ R10, R10 ;  /* 0x0000000a000a7305 */ /* 0x000ea2000020f000 */
[----:B0-----:R-:W-:Y:S02]  /*22c60*/  IMAD.MOV R4, RZ, RZ, -R2 ;  /* 0x000000ffff047224 */ /* 0x001fe400078e0a02 */
[----:B------:R-:W-:-:S02]  /*22c70*/  IMAD.MOV.U32 R2, RZ, RZ, R15 ;  /* 0x000000ffff027224 */ /* 0x000fc400078e000f */
[----:B-1----:R-:W-:Y:S02]  /*22c80*/  IMAD R8, R3, R4, R8 ;  /* 0x0000000403087224 */ /* 0x002fe400078e0208 */
[----:B--2---:R-:W-:-:S04]  /*22c90*/  IMAD.MOV R3, RZ, RZ, -R10 ;  /* 0x000000ffff037224 */ /* 0x004fc800078e0a0a */
[----:B---3--:R-:W-:Y:S02]  /*22ca0*/  @P4 IMAD R8, R12, R3, R5 ;  /* 0x000000030c084224 */ /* 0x008fe400078e0205 */
[----:B------:R-:W-:Y:S01]  /*22cb0*/  IMAD.MOV.U32 R3, RZ, RZ, R16 ;  /* 0x000000ffff037224 */ /* 0x000fe200078e0010 */
[----:B------:R-:W-:Y:S06]  /*22cc0*/  @!P1 BRA `(.L_x_564) ;  /* 0x0000000000289947 */ /* 0x000fec0003800000 */
[----:B------:R-:W-:Y:S02]  /*22cd0*/  ULDC UR5, c[0x0][0x634] ;  /* 0x00018d0000057ab9 */ /* 0x000fe40000000800 */
[----:B------:R-:W-:-:S05]  /*22ce0*/  IADD3 R3, P1, R15, UR5, RZ ;  /* 0x000000050f037c10 */ /* 0x000fca000ff3e0ff */
[----:B------:R-:W-:-:S04]  /*22cf0*/  IMAD.X R11, RZ, RZ, R16, P1 ;  /* 0x000000ffff0b7224 */ /* 0x000fc800008e0610 */
[----:B------:R-:W-:-:S04]  /*22d00*/  IMAD.WIDE.U32 R4, R11, UR6, RZ ;  /* 0x000000060b047c25 */ /* 0x000fc8000f8e00ff */
[----:B------:R-:W-:-:S04]  /*22d10*/  IMAD.WIDE.U32 R4, P1, R3, UR7, R4 ;  /* 0x0000000703047c25 */ /* 0x000fc8000f820004 */
[----:B------:R-:W-:-:S04]  /*22d20*/  IMAD.WIDE.U32 R2, R3, UR6, RZ ;  /* 0x0000000603027c25 */ /* 0x000fc8000f8e00ff */
[----:B------:R-:W-:Y:S01]  /*22d30*/  IMAD.MOV.U32 R2, RZ, RZ, R5 ;  /* 0x000000ffff027224 */ /* 0x000fe200078e0005 */
[----:B------:R-:W-:Y:S01]  /*22d40*/  IADD3 RZ, P3, R3, R4, RZ ;  /* 0x0000000403ff7210 */ /* 0x000fe20007f7e0ff */
[----:B------:R-:W-:-:S04]  /*22d50*/  IMAD.X R3, RZ, RZ, RZ, P1 ;  /* 0x000000ffff037224 */ /* 0x000fc800008e06ff */
[----:B------:R-:W-:-:S08]  /*22d60*/  IMAD.WIDE.U32.X R2, R11, UR7, R2, P3 ;  /* 0x000000070b027c25 */ /* 0x000fd000098e0402 */
.L_x_564:
[--C-:B------:R-:W-:Y:S01]  /*22d70*/  SHF.R.U64 R10, R2, UR8, R3.reuse ;  /* 0x00000008020a7c19 */ /* 0x100fe20008001203 */
[----:B------:R-:W-:Y:S01]  /*22d80*/  ULDC.64 UR6, c[0x0][0x620] ;  /* 0x0001880000067ab9 */ /* 0x000fe20000000a00 */
[----:B------:R-:W-:Y:S01]  /*22d90*/  SHF.R.U32.HI R2, RZ, UR8, R3 ;  /* 0x00000008ff027c19 */ /* 0x000fe20008011603 */
[----:B------:R-:W-:Y:S01]  /*22da0*/  IMAD.MOV.U32 R3, RZ, RZ, R16 ;  /* 0x000000ffff037224 */ /* 0x000fe200078e0010 */
[----:B------:R-:W-:Y:S01]  /*22db0*/  IADD3 R11, P1, RZ, -R10, RZ ;  /* 0x8000000aff0b7210 */ /* 0x000fe20007f3e0ff */
[----:B------:R-:W-:-:S04]  /*22dc0*/  ULDC UR5, c[0x0][0x618] ;  /* 0x0001860000057ab9 */ /* 0x000fc80000000800 */
[----:B------:R-:W-:-:S04]  /*22dd0*/  IMAD.X R2, RZ, RZ, ~R2, P1 ;  /* 0x000000ffff027224 */ /* 0x000fc800008e0e02 */
[----:B------:R-:W-:-:S04]  /*22de0*/  IMAD R2, R2, UR6, RZ ;  /* 0x0000000602027c24 */ /* 0x000fc8000f8e02ff */
[----:B------:R-:W-:Y:S02]  /*22df0*/  IMAD R5, R11, UR7, R2 ;  /* 0x000000070b057c24 */ /* 0x000fe4000f8e0202 */
[----:B------:R-:W-:-:S04]  /*22e00*/  IMAD.MOV.U32 R2, RZ, RZ, R15 ;  /* 0x000000ffff027224 */ /* 0x000fc800078e000f */
[----:B------:R-:W-:Y:S01]  /*22e10*/  IMAD.WIDE.U32 R2, R11, UR6, R2 ;  /* 0x000000060b027c25 */ /* 0x000fe2000f8e0002 */
[----:B------:R-:W-:Y:S02]  /*22e20*/  ULDC.64 UR6, c[0x0][0x640] ;  /* 0x0001900000067ab9 */ /* 0x000fe40000000a00 */
[----:B------:R-:W-:Y:S01]  /*22e30*/  ISETP.NE.U32.AND P1, PT, RZ, UR6, PT ;  /* 0x00000006ff007c0c */ /* 0x000fe2000bf25070 */
[----:B------:R-:W-:-:S03]  /*22e40*/  IMAD.IADD R3, R3, 0x1, R5 ;  /* 0x0000000103037824 */ /* 0x000fc600078e0205 */
[----:B------:R-:W-:Y:S02]  /*22e50*/  ISETP.NE.AND.EX P1, PT, RZ, UR7, PT, P1 ;  /* 0x00000007ff007c0c */ /* 0x000fe4000bf25310 */
[--C-:B------:R-:W-:Y:S02]  /*22e60*/  SHF.R.U64 R11, R2, UR5, R3.reuse ;  /* 0x00000005020b7c19 */ /* 0x100fe40008001203 */
[----:B------:R-:W-:Y:S01]  /*22e70*/  SHF.R.U32.HI R2, RZ, UR5, R3 ;  /* 0x00000005ff027c19 */ /* 0x000fe20008011603 */
[----:B------:R-:W-:-:S03]  /*22e80*/  ULDC UR5, c[0x0][0x608] ;  /* 0x0001820000057ab9 */ /* 0x000fc60000000800 */
[--C-:B------:R-:W-:Y:S02]  /*22e90*/  SHF.R.U64 R12, R11, UR5, R2.reuse ;  /* 0x000000050b0c7c19 */ /* 0x100fe40008001202 */
[----:B------:R-:W-:Y:S01]  /*22ea0*/  SHF.R.U32.HI R3, RZ, UR5, R2 ;  /* 0x00000005ff037c19 */ /* 0x000fe20008011602 */
[----:B------:R-:W-:-:S03]  /*22eb0*/  ULDC UR5, c[0x0][0x658] ;  /* 0x0001960000057ab9 */ /* 0x000fc60000000800 */
[--C-:B------:R-:W-:Y:S02]  /*22ec0*/  SHF.R.U64 R13, R12, UR5, R3.reuse ;  /* 0x000000050c0d7c19 */ /* 0x100fe40008001203 */
[----:B------:R-:W-:-:S03]  /*22ed0*/  SHF.R.U32.HI R15, RZ, UR5, R3 ;  /* 0x00000005ff0f7c19 */ /* 0x000fc60008011603 */
[----:B------:R-:W-:Y:S02]  /*22ee0*/  IMAD.MOV.U32 R2, RZ, RZ, R13 ;  /* 0x000000ffff027224 */ /* 0x000fe400078e000d */
        /* <DEDUP_REMOVED lines=12> */
.L_x_565:
[----:B------:R-:W-:Y:S01]  /*22fb0*/  ULDC UR5, c[0x0][0x648] ;  /* 0x0001920000057ab9 */ /* 0x000fe20000000800 */
[----:B------:R-:W-:Y:S02]  /*22fc0*/  LOP3.LUT R12, R12, UR17, RZ, 0xc0, !PT ;  /* 0x000000110c0c7c12 */ /* 0x000fe4000f8ec0ff */
[----:B------:R-:W-:Y:S01]  /*22fd0*/  SHF.R.U64 R3, R2, UR5, R3 ;  /* 0x0000000502037c19 */ /* 0x000fe20008001203 */
[----:B------:R-:W-:-:S04]  /*22fe0*/  ULDC UR5, c[0x0][0x638] ;  /* 0x00018e0000057ab9 */ /* 0x000fc80000000800 */
[----:B------:R-:W-:Y:S02]  /*22ff0*/  IMAD.MOV R2, RZ, RZ, -R3 ;  /* 0x000000ffff027224 */ /* 0x000fe400078e0a03 */
[----:B------:R-:W-:Y:S02]  /*23000*/  IMAD R5, R3, UR18, R12 ;  /* 0x0000001203057c24 */ /* 0x000fe4000f8e020c */
[----:B------:R-:W-:Y:S01]  /*23010*/  IMAD R13, R2, UR5, R13 ;  /* 0x00000005020d7c24 */ /* 0x000fe2000f8e020d */
[----:B------:R-:W-:Y:S01]  /*23020*/  ULDC UR5, c[0x0][0x610] ;  /* 0x0001840000057ab9 */ /* 0x000fe20000000800 */
[----:B------:R-:W-:Y:S01]  /*23030*/  LOP3.LUT R2, R11, UR4, RZ, 0xc0, !PT ;  /* 0x000000040b027c12 */ /* 0x000fe2000f8ec0ff */
[----:B------:R-:W-:Y:S01]  /*23040*/  IMAD R8, R5, UR5, R8 ;  /* 0x0000000505087c24 */ /* 0x000fe2000f8e0208 */
[----:B------:R-:W-:-:S03]  /*23050*/  ULDC UR5, c[0x0][0x600] ;  /* 0x0001800000057ab9 */ /* 0x000fc60000000800 */
[----:B------:R-:W-:Y:S02]  /*23060*/  IMAD R13, R13, UR5, R2 ;  /* 0x000000050d0d7c24 */ /* 0x000fe4000f8e0202 */
[----:B------:R-:W-:-:S03]  /*23070*/  IMAD.MOV.U32 R2, RZ, RZ, 0x1 ;  /* 0x00000001ff027424 */ /* 0x000fc600078e00ff */
[----:B------:R-:W-:Y:S02]  /*23080*/  SEL R4, R13, R8, !P4 ;  /* 0x000000080d047207 */ /* 0x000fe40006000000 */
[----:B------:R-:W-:-:S07]  /*23090*/  SEL R5, R8, R13, !P4 ;  /* 0x0000000d08057207 */ /* 0x000fce0006000000 */
.L_x_563:
[----:B------:R-:W-:Y:S05]  /*230a0*/  BSYNC B1 ;  /* 0x0000000000017941 */ /* 0x000fea0003800000 */
.L_x_562:
[----:B------:R-:W-:-:S13]  /*230b0*/  LOP3.LUT P1, RZ, R2, 0xff, RZ, 0xc0, !PT ;  /* 0x000000ff02ff7812 */ /* 0x000fda000782c0ff */
[----:B------:R-:W-:Y:S05]  /*230c0*/  @P1 BRA `(.L_x_566) ;  /* 0xfffffff4003c1947 */ /* 0x000fea000383ffff */
[----:B------:R-:W-:Y:S05]  /*230d0*/  BSYNC B0 ;  /* 0x0000000000007941 */ /* 0x000fea0003800000 */
.L_x_554:
[----:B------:R-:W-:-:S03]  /*230e0*/  UMOV UR5, 0xffffffff ;  /* 0xffffffff00057882 */ /* 0x000fc60000000000 */
[----:B------:R-:W-:Y:S05]  /*230f0*/  BRA.DIV UR5, `(.L_x_567) ;  /* 0x0000000a05907947 */ /* 0x000fea000b800000 */
[----:B------:R-:W-:-:S13]  /*23100*/  ELECT P0, URZ, PT ;  /* 0x00000000003f782f */ /* 0x000fda0003800000 */
.L_x_591:
[----:B------:R-:W-:Y:S04]  /*23110*/  BSSY B0, `(.L_x_568) ;  /* 0x0000086000007945 */ /* 0x000fe80003800000 */
[----:B------:R-:W-:Y:S05]  /*23120*/  @!P0 BRA `(.L_x_569) ;  /* 0x0000000800108947 */ /* 0x000fea0003800000 */
[----:B------:R-:W-:-:S04]  /*23130*/  ULOP3.LUT UR5, UR13, 0x2, URZ, 0xfc, !UPT ;  /* 0x000000020d057892 */ /* 0x000fc8000f8efc3f */
[----:B------:R-:W-:-:S06]  /*23140*/  UISETP.NE.AND UP0, UPT, UR5, 0x3, UPT ;  /* 0x000000030500788c */ /* 0x000fcc000bf05270 */
[----:B------:R-:W-:-:S13]  /*23150*/  PLOP3.LUT P0, PT, PT, PT, UP0, 0x80, 0x0 ;  /* 0x000000000000781c */ /* 0x000fda0003f0f008 */
[----:B------:R-:W-:Y:S05]  /*23160*/  @!P0 BRA `(.L_x_570) ;  /* 0x0000000000048947 */ /* 0x000fea0003800000 */
[----:B------:R-:W-:Y:S01]  /*23170*/  BPT.TRAP 0x1 ;  /* 0x000000040000795c */ /* 0x000fe20000300000 */
.L_x_570:
[----:B------:R-:W0:Y:S01]  /*23180*/  S2R R3, SR_CgaCtaId ;  /* 0x0000000000037919 */ /* 0x000e220000008800 */
[----:B------:R-:W-:Y:S02]  /*23190*/  MOV R0, 0x400 ;  /* 0x0000040000007802 */ /* 0x000fe40000000f00 */
[----:B------:R-:W-:Y:S02]  /*231a0*/  SHF.L.U32 R2, R6, 0x1f, RZ ;  /* 0x0000001f06027819 */ /* 0x000fe400000006ff */
[----:B0-----:R-:W-:-:S05]  /*231b0*/  LEA R0, R3, R0, 0x18 ;  /* 0x0000000003007211 */ /* 0x001fca00078ec0ff */
[----:B------:R-:W-:-:S04]  /*231c0*/  VIADD R0, R0, 0x70 ;  /* 0x0000007000007836 */ /* 0x000fc80000000000 */
[----:B------:R-:W-:-:S04]  /*231d0*/  IMAD R3, R7, 0x8, R0 ;  /* 0x0000000807037824 */ /* 0x000fc800078e0200 */
[----:B------:R-:W0:Y:S02]  /*231e0*/  SYNCS.PHASECHK.TRANS64.TRYWAIT P0, [R3+URZ], R2 ;  /* 0x00000002030075a7 */ /* 0x000e24000800017f */
[----:B0-----:R-:W-:Y:S05]  /*231f0*/  @!P0 BRA `(.L_x_571) ;  /* 0x0000000800748947 */ /* 0x001fea0003800000 */
.L_x_592:
[----:B------:R-:W-:-:S05]  /*23200*/  VIADD R7, R7, 0x1 ;  /* 0x0000000107077836 */ /* 0x000fca0000000000 */
[----:B------:R-:W-:-:S04]  /*23210*/  ISETP.NE.AND P0, PT, R7, 0xe, PT ;  /* 0x0000000e0700780c */ /* 0x000fc80003f05270 */
[----:B0-----:R-:W-:Y:S02]  /*23220*/  SEL R3, RZ, 0x1, P0 ;  /* 0x00000001ff037807 */ /* 0x001fe40000000000 */
[----:B------:R-:W-:Y:S02]  /*23230*/  SEL R7, R7, RZ, P0 ;  /* 0x000000ff07077207 */ /* 0x000fe40000000000 */
[----:B------:R-:W-:-:S03]  /*23240*/  LOP3.LUT R6, R6, R3, RZ, 0x3c, !PT ;  /* 0x0000000306067212 */ /* 0x000fc600078e3cff */
[----:B------:R-:W-:Y:S01]  /*23250*/  IMAD R3, R7, 0x8, R0 ;  /* 0x0000000807037824 */ /* 0x000fe200078e0200 */
[----:B------:R-:W-:-:S04]  /*23260*/  SHF.L.U32 R2, R6, 0x1f, RZ ;  /* 0x0000001f06027819 */ /* 0x000fc800000006ff */
[----:B------:R-:W0:Y:S02]  /*23270*/  SYNCS.PHASECHK.TRANS64.TRYWAIT P0, [R3+URZ], R2 ;  /* 0x00000002030075a7 */ /* 0x000e24000800017f */
[----:B0-----:R-:W-:Y:S05]  /*23280*/  @!P0 BRA `(.L_x_572) ;  /* 0x0000000800648947 */ /* 0x001fea0003800000 */
.L_x_593:
[----:B0-----:R-:W-:-:S05]  /*23290*/  VIADD R2, R7, 0x1 ;  /* 0x0000000107027836 */ /* 0x001fca0000000000 */
[----:B------:R-:W-:-:S04]  /*232a0*/  ISETP.NE.AND P0, PT, R2, 0xe, PT ;  /* 0x0000000e0200780c */ /* 0x000fc80003f05270 */
[----:B------:R-:W-:Y:S02]  /*232b0*/  SEL R3, RZ, 0x1, P0 ;  /* 0x00000001ff037807 */ /* 0x000fe40000000000 */
[----:B------:R-:W-:Y:S02]  /*232c0*/  SEL R5, R2, RZ, P0 ;  /* 0x000000ff02057207 */ /* 0x000fe40000000000 */
[----:B------:R-:W-:-:S03]  /*232d0*/  LOP3.LUT R6, R6, R3, RZ, 0x3c, !PT ;  /* 0x0000000306067212 */ /* 0x000fc600078e3cff */
[----:B------:R-:W-:Y:S01]  /*232e0*/  IMAD R3, R5, 0x8, R0 ;  /* 0x0000000805037824 */ /* 0x000fe200078e0200 */
[----:B------:R-:W-:-:S04]  /*232f0*/  SHF.L.U32 R2, R6, 0x1f, RZ ;  /* 0x0000001f06027819 */ /* 0x000fc800000006ff */
[----:B------:R-:W0:Y:S02]  /*23300*/  SYNCS.PHASECHK.TRANS64.TRYWAIT P0, [R3+URZ], R2 ;  /* 0x00000002030075a7 */ /* 0x000e24000800017f */
[----:B0-----:R-:W-:Y:S05]  /*23310*/  @!P0 BRA `(.L_x_573) ;  /* 0x0000000800548947 */ /* 0x001fea0003800000 */
.L_x_594:
        /* <DEDUP_REMOVED lines=9> */
.L_x_595:
        /* <DEDUP_REMOVED lines=9> */
.L_x_596:
        /* <DEDUP_REMOVED lines=9> */
.L_x_597:
        /* <DEDUP_REMOVED lines=9> */
.L_x_598:
        /* <DEDUP_REMOVED lines=9> */
.L_x_599:
        /* <DEDUP_REMOVED lines=9> */
.L_x_600:
        /* <DEDUP_REMOVED lines=9> */
.L_x_601:
        /* <DEDUP_REMOVED lines=9> */
.L_x_602:
        /* <DEDUP_REMOVED lines=9> */
.L_x_603:
        /* <DEDUP_REMOVED lines=9> */
.L_x_604:
[----:B0-----:R-:W-:-:S05]  /*238c0*/  VIADD R2, R5, 0x1 ;  /* 0x0000000105027836 */ /* 0x001fca0000000000 */
[----:B------:R-:W-:-:S04]  /*238d0*/  ISETP.NE.AND P0, PT, R2, 0xe, PT ;  /* 0x0000000e0200780c */ /* 0x000fc80003f05270 */
[----:B------:R-:W-:Y:S02]  /*238e0*/  SEL R4, RZ, 0x1, P0 ;  /* 0x00000001ff047807 */ /* 0x000fe40000000000 */
[----:B------:R-:W-:Y:S02]  /*238f0*/  SEL R3, R2, RZ, P0 ;  /* 0x000000ff02037207 */ /* 0x000fe40000000000 */
[----:B------:R-:W-:-:S03]  /*23900*/  LOP3.LUT R4, R7, R4, RZ, 0x3c, !PT ;  /* 0x0000000407047212 */ /* 0x000fc600078e3cff */
[----:B------:R-:W-:Y:S01]  /*23910*/  IMAD R3, R3, 0x8, R0 ;  /* 0x0000000803037824 */ /* 0x000fe200078e0200 */
[----:B------:R-:W-:-:S07]  /*23920*/  SHF.L.U32 R0, R4, 0x1f, RZ ;  /* 0x0000001f04007819 */ /* 0x000fce00000006ff */
.L_x_584:
[----:B0-----:R0:W1:Y:S02]  /*23930*/  SYNCS.PHASECHK.TRANS64.TRYWAIT P0, [R3+URZ], R0 ;  /* 0x00000000030075a7 */ /* 0x001064000800017f */
[----:B-1----:R-:W-:Y:S05]  /*23940*/  @!P0 NANOSLEEP.SYNCS 0x989680 ;  /* 0x009896800000895d */ /* 0x002fea0003900000 */
[----:B------:R-:W1:Y:S02]  /*23950*/  @!P0 SYNCS.PHASECHK.TRANS64 P0, [R3+URZ], R0 ;  /* 0x00000000030085a7 */ /* 0x000e64000800007f */
[----:B-1----:R-:W-:Y:S05]  /*23960*/  @!P0 BRA `(.L_x_584) ;  /* 0xfffffffc00f08947 */ /* 0x002fea000383ffff */
.L_x_569:
[----:B------:R-:W-:Y:S05]  /*23970*/  BSYNC B0 ;  /* 0x0000000000007941 */ /* 0x000fea0003800000 */
.L_x_568:
[----:B------:R-:W-:Y:S05]  /*23980*/  EXIT ;  /* 0x000000000000794d */ /* 0x000fea0003800000 */
.L_x_18:
[----:B-1----:R-:W-:-:S04]  /*23990*/  IMAD.U32 R3, RZ, RZ, UR7 ;  /* 0x00000007ff037e24 */ /* 0x002fc8000f8e00ff */
[----:B------:R1:W4:Y:S03]  /*239a0*/  SYNCS.PHASECHK.TRANS64.TRYWAIT P0, [R3+URZ], R0 ;  /* 0x00000000030075a7 */ /* 0x000326000800017f */
[----:B----4-:R-:W-:Y:S05]  /*239b0*/  @!P0 NANOSLEEP.SYNCS 0x989680 ;  /* 0x009896800000895d */ /* 0x010fea0003900000 */
[----:B------:R-:W4:Y:S02]  /*239c0*/  @!P0 SYNCS.PHASECHK.TRANS64 P0, [R3+URZ], R0 ;  /* 0x00000000030085a7 */ /* 0x000f24000800007f */
[----:B----4-:R-:W-:Y:S05]  /*239d0*/  @!P0 BRA `(.L_x_18) ;  /* 0xfffffffc00ec8947 */ /* 0x010fea000383ffff */
[----:B------:R-:W-:Y:S05]  /*239e0*/  BRA `(.L_x_17) ;  /* 0xfffffdf000b07947 */ /* 0x000fea000383ffff */
.L_x_24:
[----:B-----5:R4:W-:Y:S02]  /*239f0*/  STL [R1+0x470], R0 ;  /* 0x0004700001007387 */ /* 0x0209e40000100800 */
[----:B----4-:R-:W-:-:S04]  /*23a00*/  IMAD.U32 R0, RZ, RZ, UR15 ;  /* 0x0000000fff007e24 */ /* 0x010fc8000f8e00ff */
[----:B------:R4:W0:Y:S03]  /*23a10*/  SYNCS.PHASECHK.TRANS64.TRYWAIT P0, [R0+URZ], R3 ;  /* 0x00000003000075a7 */ /* 0x000826000800017f */
[----:B0-----:R-:W-:Y:S05]  /*23a20*/  @!P0 NANOSLEEP.SYNCS 0x989680 ;  /* 0x009896800000895d */ /* 0x001fea0003900000 */
[----:B------:R4:W0:Y:S02]  /*23a30*/  @!P0 SYNCS.PHASECHK.TRANS64 P0, [R0+URZ], R3 ;  /* 0x00000003000085a7 */ /* 0x000824000800007f */
[----:B----4-:R4:W5:Y:S02]  /*23a40*/  LDL.LU R0, [R1+0x470] ;  /* 0x0004700001007983 */ /* 0x0109640000300800 */
[----:B0---4-:R-:W-:Y:S05]  /*23a50*/  @!P0 BRA `(.L_x_24) ;  /* 0xfffffffc00e48947 */ /* 0x011fea000383ffff */
[----:B------:R-:W-:Y:S05]  /*23a60*/  BRA `(.L_x_23) ;  /* 0xfffffe2800907947 */ /* 0x000fea000383ffff */
.L_x_555:
[----:B------:R-:W-:Y:S01]  /*23a70*/  BSSY B1, `(.L_x_585) ;  /* 0x0000006000017945 */ /* 0x000fe20003800000 */
[----:B------:R-:W-:-:S07]  /*23a80*/  IMAD.MOV.U32 R2, RZ, RZ, -0x1 ;  /* 0xffffffffff027424 */ /* 0x000fce00078e00ff */
[----:B------:R-:W-:Y:S05]  /*23a90*/  WARPSYNC.COLLECTIVE R2, `(.L_x_586) ;  /* 0x00000000020c7348 */ /* 0x000fea0003c00000 */
[----:B------:R-:W-:Y:S02]  /*23aa0*/  ELECT P1, UR62, PT ;  /* 0x00000000003e782f */ /* 0x000fe40003820000 */
[----:B------:R-:W-:Y:S01]  /*23ab0*/  MOV R2, UR62 ;  /* 0x0000003e00027c02 */ /* 0x000fe20008000f00 */
[----:B------:R-:W-:Y:S10]  /*23ac0*/  ENDCOLLECTIVE ;  /* 0x000000000000791b */ /* 0x000ff40003800000 */
.L_x_586:
[----:B------:R-:W-:Y:S05]  /*23ad0*/  BSYNC B1 ;  /* 0x0000000000017941 */ /* 0x000fea0003800000 */
.L_x_585:
[----:B------:R-:W-:Y:S05]  /*23ae0*/  BRA `(.L_x_587) ;  /* 0xffffffe800c07947 */ /* 0x000fea000383ffff */
.L_x_558:
[----:B-1----:R1:W2:Y:S02]  /*23af0*/  SYNCS.PHASECHK.TRANS64.TRYWAIT P1, [R16+URZ+0x70], R11 ;  /* 0x0000700b100075a7 */ /* 0x0022a4000802017f */
[----:B--2---:R-:W-:Y:S05]  /*23b00*/  @!P1 NANOSLEEP.SYNCS 0x989680 ;  /* 0x009896800000995d */ /* 0x004fea0003900000 */
[----:B------:R-:W2:Y:S02]  /*23b10*/  @!P1 SYNCS.PHASECHK.TRANS64 P1, [R16+URZ+0x70], R11 ;  /* 0x0000700b100095a7 */ /* 0x000ea4000802007f */
[----:B--2---:R-:W-:Y:S05]  /*23b20*/  @!P1 BRA `(.L_x_558) ;  /* 0xfffffffc00f09947 */ /* 0x004fea000383ffff */
[----:B------:R-:W-:Y:S05]  /*23b30*/  BRA `(.L_x_588) ;  /* 0xffffffe800f47947 */ /* 0x000fea000383ffff */
.L_x_567:
[----:B------:R-:W-:Y:S01]  /*23b40*/  BSSY B0, `(.L_x_589) ;  /* 0x0000006000007945 */ /* 0x000fe20003800000 */
[----:B------:R-:W-:-:S07]  /*23b50*/  IMAD.MOV.U32 R2, RZ, RZ, -0x1 ;  /* 0xffffffffff027424 */ /* 0x000fce00078e00ff */
[----:B------:R-:W-:Y:S05]  /*23b60*/  WARPSYNC.COLLECTIVE R2, `(.L_x_590) ;  /* 0x00000000020c7348 */ /* 0x000fea0003c00000 */
[----:B------:R-:W-:Y:S02]  /*23b70*/  ELECT P1, UR62, PT ;  /* 0x00000000003e782f */ /* 0x000fe40003820000 */
[----:B------:R-:W-:Y:S01]  /*23b80*/  MOV R2, UR62 ;  /* 0x0000003e00027c02 */ /* 0x000fe20008000f00 */
[----:B------:R-:W-:Y:S10]  /*23b90*/  ENDCOLLECTIVE ;  /* 0x000000000000791b */ /* 0x000ff40003800000 */
.L_x_590:
[----:B------:R-:W-:Y:S05]  /*23ba0*/  BSYNC B0 ;  /* 0x0000000000007941 */ /* 0x000fea0003800000 */
.L_x_589:
[----:B------:R-:W-:Y:S01]  /*23bb0*/  PLOP3.LUT P0, PT, P1, PT, PT, 0x80, 0x0 ;  /* 0x000000000000781c */ /* 0x000fe20000f0f070 */
[----:B------:R-:W-:-:S12]  /*23bc0*/  BRA `(.L_x_591) ;  /* 0xfffffff400507947 */ /* 0x000fd8000383ffff */
.L_x_571:
[----:B0-----:R0:W1:Y:S02]  /*23bd0*/  SYNCS.PHASECHK.TRANS64.TRYWAIT P0, [R3+URZ], R2 ;  /* 0x00000002030075a7 */ /* 0x001064000800017f */
[----:B-1----:R-:W-:Y:S05]  /*23be0*/  @!P0 NANOSLEEP.SYNCS 0x989680 ;  /* 0x009896800000895d */ /* 0x002fea0003900000 */
[----:B------:R-:W1:Y:S02]  /*23bf0*/  @!P0 SYNCS.PHASECHK.TRANS64 P0, [R3+URZ], R2 ;  /* 0x00000002030085a7 */ /* 0x000e64000800007f */
[----:B-1----:R-:W-:Y:S05]  /*23c00*/  @!P0 BRA `(.L_x_571) ;  /* 0xfffffffc00f08947 */ /* 0x002fea000383ffff */
[----:B------:R-:W-:Y:S05]  /*23c10*/  BRA `(.L_x_592) ;  /* 0xfffffff400787947 */ /* 0x000fea000383ffff */
.L_x_572:
[----:B0-----:R0:W1:Y:S02]  /*23c20*/  SYNCS.PHASECHK.TRANS64.TRYWAIT P0, [R3+URZ], R2 ;  /* 0x00000002030075a7 */ /* 0x001064000800017f */
[----:B-1----:R-:W-:Y:S05]  /*23c30*/  @!P0 NANOSLEEP.SYNCS 0x989680 ;  /* 0x009896800000895d */ /* 0x002fea0003900000 */
[----:B------:R-:W1:Y:S02]  /*23c40*/  @!P0 SYNCS.PHASECHK.TRANS64 P0, [R3+URZ], R2 ;  /* 0x00000002030085a7 */ /* 0x000e64000800007f */
[----:B-1----:R-:W-:Y:S05]  /*23c50*/  @!P0 BRA `(.L_x_572) ;  /* 0xfffffffc00f08947 */ /* 0x002fea000383ffff */
[----:B------:R-:W-:Y:S05]  /*23c60*/  BRA `(.L_x_593) ;  /* 0xfffffff400887947 */ /* 0x000fea000383ffff */
.L_x_573:
[----:B0-----:R0:W1:Y:S02]  /*23c70*/  SYNCS.PHASECHK.TRANS64.TRYWAIT P0, [R3+URZ], R2 ;  /* 0x00000002030075a7 */ /* 0x001064000800017f */
[----:B-1----:R-:W-:Y:S05]  /*23c80*/  @!P0 NANOSLEEP.SYNCS 0x989680 ;  /* 0x009896800000895d */ /* 0x002fea0003900000 */
[----:B------:R-:W1:Y:S02]  /*23c90*/  @!P0 SYNCS.PHASECHK.TRANS64 P0, [R3+URZ], R2 ;  /* 0x00000002030085a7 */ /* 0x000e64000800007f */
[----:B-1----:R-:W-:Y:S05]  /*23ca0*/  @!P0 BRA `(.L_x_573) ;  /* 0xfffffffc00f08947 */ /* 0x002fea000383ffff */
[----:B------:R-:W-:Y:S05]  /*23cb0*/  BRA `(.L_x_594) ;  /* 0xfffffff400987947 */ /* 0x000fea000383ffff */
.L_x_574:
[----:B0-----:R0:W1:Y:S02]  /*23cc0*/  SYNCS.PHASECHK.TRANS64.TRYWAIT P0, [R3+URZ], R2 ;  /* 0x00000002030075a7 */ /* 0x001064000800017f */
[----:B-1----:R-:W-:Y:S05]  /*23cd0*/  @!P0 NANOSLEEP.SYNCS 0x989680 ;  /* 0x009896800000895d */ /* 0x002fea0003900000 */
[----:B------:R-:W1:Y:S02]  /*23ce0*/  @!P0 SYNCS.PHASECHK.TRANS64 P0, [R3+URZ], R2 ;  /* 0x00000002030085a7 */ /* 0x000e64000800007f */
[----:B-1----:R-:W-:Y:S05]  /*23cf0*/  @!P0 BRA `(.L_x_574) ;  /* 0xfffffffc00f08947 */ /* 0x002fea000383ffff */
[----:B------:R-:W-:Y:S05]  /*23d00*/  BRA `(.L_x_595) ;  /* 0xfffffff400a87947 */ /* 0x000fea000383ffff */
.L_x_575:
[----:B0-----:R0:W1:Y:S02]  /*23d10*/  SYNCS.PHASECHK.TRANS64.TRYWAIT P0, [R3+URZ], R2 ;  /* 0x00000002030075a7 */ /* 0x001064000800017f */
[----:B-1----:R-:W-:Y:S05]  /*23d20*/  @!P0 NANOSLEEP.SYNCS 0x989680 ;  /* 0x009896800000895d */ /* 0x002fea0003900000 */
[----:B------:R-:W1:Y:S02]  /*23d30*/  @!P0 SYNCS.PHASECHK.TRANS64 P0, [R3+URZ], R2 ;  /* 0x00000002030085a7 */ /* 0x000e64000800007f */
[----:B-1----:R-:W-:Y:S05]  /*23d40*/  @!P0 BRA `(.L_x_575) ;  /* 0xfffffffc00f08947 */ /* 0x002fea000383ffff */
[----:B------:R-:W-:Y:S05]  /*23d50*/  BRA `(.L_x_596) ;  /* 0xfffffff400b87947 */ /* 0x000fea000383ffff */
.L_x_576:
[----:B0-----:R0:W1:Y:S02]  /*23d60*/  SYNCS.PHASECHK.TRANS64.TRYWAIT P0, [R3+URZ], R2 ;  /* 0x00000002030075a7 */ /* 0x001064000800017f */
[----:B-1----:R-:W-:Y:S05]  /*23d70*/  @!P0 NANOSLEEP.SYNCS 0x989680 ;  /* 0x009896800000895d */ /* 0x002fea0003900000 */
[----:B------:R-:W1:Y:S02]  /*23d80*/  @!P0 SYNCS.PHASECHK.TRANS64 P0, [R3+URZ], R2 ;  /* 0x00000002030085a7 */ /* 0x000e64000800007f */
[----:B-1----:R-:W-:Y:S05]  /*23d90*/  @!P0 BRA `(.L_x_576) ;  /* 0xfffffffc00f08947 */ /* 0x002fea000383ffff */
[----:B------:R-:W-:Y:S05]  /*23da0*/  BRA `(.L_x_597) ;  /* 0xfffffff400c87947 */ /* 0x000fea000383ffff */
.L_x_577:
[----:B0-----:R0:W1:Y:S02]  /*23db0*/  SYNCS.PHASECHK.TRANS64.TRYWAIT P0, [R3+URZ], R2 ;  /* 0x00000002030075a7 */ /* 0x001064000800017f */
[----:B-1----:R-:W-:Y:S05]  /*23dc0*/  @!P0 NANOSLEEP.SYNCS 0x989680 ;  /* 0x009896800000895d */ /* 0x002fea0003900000 */
[----:B------:R-:W1:Y:S02]  /*23dd0*/  @!P0 SYNCS.PHASECHK.TRANS64 P0, [R3+URZ], R2 ;  /* 0x00000002030085a7 */ /* 0x000e64000800007f */
[----:B-1----:R-:W-:Y:S05]  /*23de0*/  @!P0 BRA `(.L_x_577) ;  /* 0xfffffffc00f08947 */ /* 0x002fea000383ffff */
[----:B------:R-:W-:Y:S05]  /*23df0*/  BRA `(.L_x_598) ;  /* 0xfffffff400d87947 */ /* 0x000fea000383ffff */
.L_x_578:
[----:B0-----:R0:W1:Y:S02]  /*23e00*/  SYNCS.PHASECHK.TRANS64.TRYWAIT P0, [R3+URZ], R2 ;  /* 0x00000002030075a7 */ /* 0x001064000800017f */
[----:B-1----:R-:W-:Y:S05]  /*23e10*/  @!P0 NANOSLEEP.SYNCS 0x989680 ;  /* 0x009896800000895d */ /* 0x002fea0003900000 */
[----:B------:R-:W1:Y:S02]  /*23e20*/  @!P0 SYNCS.PHASECHK.TRANS64 P0, [R3+URZ], R2 ;  /* 0x00000002030085a7 */ /* 0x000e64000800007f */
[----:B-1----:R-:W-:Y:S05]  /*23e30*/  @!P0 BRA `(.L_x_578) ;  /* 0xfffffffc00f08947 */ /* 0x002fea000383ffff */
[----:B------:R-:W-:Y:S05]  /*23e40*/  BRA `(.L_x_599) ;  /* 0xfffffff400e87947 */ /* 0x000fea000383ffff */
.L_x_579:
[----:B0-----:R0:W1:Y:S02]  /*23e50*/  SYNCS.PHASECHK.TRANS64.TRYWAIT P0, [R3+URZ], R2 ;  /* 0x00000002030075a7 */ /* 0x001064000800017f */
[----:B-1----:R-:W-:Y:S05]  /*23e60*/  @!P0 NANOSLEEP.SYNCS 0x989680 ;  /* 0x009896800000895d */ /* 0x002fea0003900000 */
[----:B------:R-:W1:Y:S02]  /*23e70*/  @!P0 SYNCS.PHASECHK.TRANS64 P0, [R3+URZ], R2 ;  /* 0x00000002030085a7 */ /* 0x000e64000800007f */
[----:B-1----:R-:W-:Y:S05]  /*23e80*/  @!P0 BRA `(.L_x_579) ;  /* 0xfffffffc00f08947 */ /* 0x002fea000383ffff */
[----:B------:R-:W-:Y:S05]  /*23e90*/  BRA `(.L_x_600) ;  /* 0xfffffff400f87947 */ /* 0x000fea000383ffff */
.L_x_580:
[----:B0-----:R0:W1:Y:S02]  /*23ea0*/  SYNCS.PHASECHK.TRANS64.TRYWAIT P0, [R3+URZ], R2 ;  /* 0x00000002030075a7 */ /* 0x001064000800017f */
[----:B-1----:R-:W-:Y:S05]  /*23eb0*/  @!P0 NANOSLEEP.SYNCS 0x989680 ;  /* 0x009896800000895d */ /* 0x002fea0003900000 */
[----:B------:R-:W1:Y:S02]  /*23ec0*/  @!P0 SYNCS.PHASECHK.TRANS64 P0, [R3+URZ], R2 ;  /* 0x00000002030085a7 */ /* 0x000e64000800007f */
[----:B-1----:R-:W-:Y:S05]  /*23ed0*/  @!P0 BRA `(.L_x_580) ;  /* 0xfffffffc00f08947 */ /* 0x002fea000383ffff */
[----:B------:R-:W-:Y:S05]  /*23ee0*/  BRA `(.L_x_601) ;  /* 0xfffffff800087947 */ /* 0x000fea000383ffff */
.L_x_581:
[----:B0-----:R0:W1:Y:S02]  /*23ef0*/  SYNCS.PHASECHK.TRANS64.TRYWAIT P0, [R3+URZ], R2 ;  /* 0x00000002030075a7 */ /* 0x001064000800017f */
[----:B-1----:R-:W-:Y:S05]  /*23f00*/  @!P0 NANOSLEEP.SYNCS 0x989680 ;  /* 0x009896800000895d */ /* 0x002fea0003900000 */
[----:B------:R-:W1:Y:S02]  /*23f10*/  @!P0 SYNCS.PHASECHK.TRANS64 P0, [R3+URZ], R2 ;  /* 0x00000002030085a7 */ /* 0x000e64000800007f */
[----:B-1----:R-:W-:Y:S05]  /*23f20*/  @!P0 BRA `(.L_x_581) ;  /* 0xfffffffc00f08947 */ /* 0x002fea000383ffff */
[----:B------:R-:W-:Y:S05]  /*23f30*/  BRA `(.L_x_602) ;  /* 0xfffffff800187947 */ /* 0x000fea000383ffff */
.L_x_582:
[----:B0-----:R0:W1:Y:S02]  /*23f40*/  SYNCS.PHASECHK.TRANS64.TRYWAIT P0, [R3+URZ], R2 ;  /* 0x00000002030075a7 */ /* 0x001064000800017f */
[----:B-1----:R-:W-:Y:S05]  /*23f50*/  @!P0 NANOSLEEP.SYNCS 0x989680 ;  /* 0x009896800000895d */ /* 0x002fea0003900000 */
[----:B------:R-:W1:Y:S02]  /*23f60*/  @!P0 SYNCS.PHASECHK.TRANS64 P0, [R3+URZ], R2 ;  /* 0x00000002030085a7 */ /* 0x000e64000800007f */
[----:B-1----:R-:W-:Y:S05]  /*23f70*/  @!P0 BRA `(.L_x_582) ;  /* 0xfffffffc00f08947 */ /* 0x002fea000383ffff */
[----:B------:R-:W-:Y:S05]  /*23f80*/  BRA `(.L_x_603) ;  /* 0xfffffff800287947 */ /* 0x000fea000383ffff */
.L_x_583:
[----:B0-----:R0:W1:Y:S02]  /*23f90*/  SYNCS.PHASECHK.TRANS64.TRYWAIT P0, [R3+URZ], R2 ;  /* 0x00000002030075a7 */ /* 0x001064000800017f */
[----:B-1----:R-:W-:Y:S05]  /*23fa0*/  @!P0 NANOSLEEP.SYNCS 0x989680 ;  /* 0x009896800000895d */ /* 0x002fea0003900000 */
[----:B------:R-:W1:Y:S02]  /*23fb0*/  @!P0 SYNCS.PHASECHK.TRANS64 P0, [R3+URZ], R2 ;  /* 0x00000002030085a7 */ /* 0x000e64000800007f */
[----:B-1----:R-:W-:Y:S05]  /*23fc0*/  @!P0 BRA `(.L_x_583) ;  /* 0xfffffffc00f08947 */ /* 0x002fea000383ffff */
[----:B------:R-:W-:Y:S05]  /*23fd0*/  BRA `(.L_x_604) ;  /* 0xfffffff800387947 */ /* 0x000fea000383ffff */
.L_x_605:
[----:B------:R-:W-:-:S00]  /*23fe0*/  BRA `(.L_x_605) ;  /* 0xfffffffc00fc7947 */ /* 0x000fc0000383ffff */
[----:B------:R-:W-:-:S00]  /*23ff0*/  NOP ;  /* 0x0000000000007918 */ /* 0x000fc00000000000 */
        /* <DEDUP_REMOVED lines=8> */
.L_x_606:


//--------------------- .nv.shared._ZN7cutlass13device_kernelINS_4gemm6kernel13GemmUniversalIN4cute5tupleIJiiiiEEENS1_10collective13CollectiveMmaINS1_37MainloopSm90TmaGmmaWarpSpecializedFP8ILi14ENS5_IJNS4_1CILi1EEESB_SB_EEENS1_35KernelTmaWarpSpecializedCooperativeEEENS5_IJNSA_ILi256EEESF_NSA_ILi32EEEEEENS_12float_e5m2_tENS5_IJlSB_lEEESI_SJ_NS4_8TiledMMAINS4_8MMA_AtomIJNS4_4SM904GMMA31MMA_64x256x32_F32E5M2E5M2_SS_TNILNSN_7ScaleInE1ELSP_1EEEEEENS4_6LayoutINS5_IJNSA_ILi2EEESB_SB_EEENS5_IJSB_NSA_ILi0EEESV_EEEEENS5_IJNS4_10UnderscoreESY_SY_EEEEENS4_13SM90_TMA_LOADENS4_14ComposedLayoutINS4_7SwizzleILi1ELi4ELi3EEENS4_18smem_ptr_flag_bitsILi8EEENSS_INS5_IJNSA_ILi8EEESG_EEENS5_IJSG_SB_EEEEEEEvNS4_8identityES11_S1B_vS1C_EENS_8epilogue10collective6detail29Sm90TmaWarpSpecializedAdapterINS1F_15DefaultEpilogueISI_SJ_SJ_NS1E_6thread17LinearCombinationISI_Li1EffLNS1J_9ScaleType4KindE0ELNS_15FloatRoundStyleE2ESI_EENS1_15EpilogueDefaultEEEEEvvEEEEvNT_6ParamsE --------------------------
	.section	.nv.shared._ZN7cutlass13device_kernelINS_4gemm6kernel13GemmUniversalIN4cute5tupleIJiiiiEEENS1_10collective13CollectiveMmaINS1_37MainloopSm90TmaGmmaWarpSpecializedFP8ILi14ENS5_IJNS4_1CILi1EEESB_SB_EEENS1_35KernelTmaWarpSpecializedCooperativeEEENS5_IJNSA_ILi256EEESF_NSA_ILi32EEEEEENS_12float_e5m2_tENS5_IJlSB_lEEESI_SJ_NS4_8TiledMMAINS4_8MMA_AtomIJNS4_4SM904GMMA31MMA_64x256x32_F32E5M2E5M2_SS_TNILNSN_7ScaleInE1ELSP_1EEEEEENS4_6LayoutINS5_IJNSA_ILi2EEESB_SB_EEENS5_IJSB_NSA_ILi0EEESV_EEEEENS5_IJNS4_10UnderscoreESY_SY_EEEEENS4_13SM90_TMA_LOADENS4_14ComposedLayoutINS4_7SwizzleILi1ELi4ELi3EEENS4_18smem_ptr_flag_bitsILi8EEENSS_INS5_IJNSA_ILi8EEESG_EEENS5_IJSG_SB_EEEEEEEvNS4_8identityES11_S1B_vS1C_EENS_8epilogue10collective6detail29Sm90TmaWarpSpecializedAdapterINS1F_15DefaultEpilogueISI_SJ_SJ_NS1E_6thread17LinearCombinationISI_Li1EffLNS1J_9ScaleType4KindE0ELNS_15FloatRoundStyleE2ESI_EENS1_15EpilogueDefaultEEEEEvvEEEEvNT_6ParamsE,"aw",@nobits
	.sectionflags	@""
	.align	16
	.zero		1024


//--------------------- .nv.shared.reserved.0     --------------------------
	.section	.nv.shared.reserved.0,"aw",@nobits
	.weak		__nv_reservedSMEM_offset_0_alias
	.size		__nv_reservedSMEM_offset_0_alias, 0, 0
	.other		__nv_reservedSMEM_offset_0_alias,@"STO_CUDA_RESERVED_SHARED STV_DEFAULT"
__nv_reservedSMEM_offset_0_alias:
	.zero		0


//--------------------- .nv.global                --------------------------
	.section	.nv.global,"aw",@nobits
.nv.global:
	.type		_ZN40_INTERNAL_d0cdf45e_4_k_cu_6f70d5ea_268114cute1_E,@object
	.size		_ZN40_INTERNAL_d0cdf45e_4_k_cu_6f70d5ea_268114cute1_E,(_ZN40_INTERNAL_d0cdf45e_4_k_cu_6f70d5ea_268114cuda3std3__45__cpo6cbeginE - _ZN40_INTERNAL_d0cdf45e_4_k_cu_6f70d5ea_268114cute1_E)
_ZN40_INTERNAL_d0cdf45e_4_k_cu_6f70d5ea_268114cute1_E:
	.zero		1
	.type		_ZN40_INTERNAL_d0cdf45e_4_k_cu_6f70d5ea_268114cuda3std3__45__cpo6cbeginE,@object
	.size		_ZN40_INTERNAL_d0cdf45e_4_k_cu_6f70d5ea_268114cuda3std3__45__cpo6cbeginE,(_ZN40_INTERNAL_d0cdf45e_4_k_cu_6f70d5ea_268114cuda3std3__48in_placeE - _ZN40_INTERNAL_d0cdf45e_4_k_cu_6f70d5ea_268114cuda3std3__45__cpo6cbeginE)
_ZN40_INTERNAL_d0cdf45e_4_k_cu_6f70d5ea_268114cuda3std3__45__cpo6cbeginE:
	.zero		1
	.type		_ZN40_INTERNAL_d0cdf45e_4_k_cu_6f70d5ea_268114cuda3std3__48in_placeE,@object
	.size		_ZN40_INTERNAL_d0cdf45e_4_k_cu_6f70d5ea_268114cuda3std3__48in_placeE,(_ZN40_INTERNAL_d0cdf45e_4_k_cu_6f70d5ea_268114cuda3std6ranges3__45__cpo9iter_moveE - _ZN40_INTERNAL_d0cdf45e_4_k_cu_6f70d5ea_268114cuda3std3__48in_placeE)
_ZN40_INTERNAL_d0cdf45e_4_k_cu_6f70d5ea_268114cuda3std3__48in_placeE:
	.zero		1
	.type		_ZN40_INTERNAL_d0cdf45e_4_k_cu_6f70d5ea_268114cuda3std6ranges3__45__cpo9iter_moveE,@object
	.size		_ZN40_INTERNAL_d0cdf45e_4_k_cu_6f70d5ea_268114cuda3std6ranges3__45__cpo9iter_moveE,(_ZN40_INTERNAL_d0cdf45e_4_k_cu_6f70d5ea_268114cuda3std3__45__cpo5beginE - _ZN40_INTERNAL_d0cdf45e_4_k_cu_6f70d5ea_268114cuda3std6ranges3__45__cpo9iter_moveE)
_ZN40_INTERNAL_d0cdf45e_4_k_cu_6f70d5ea_268114cuda3std6ranges3__45__cpo9iter_moveE:
	.zero		1
	.type		_ZN40_INTERNAL_d0cdf45e_4_k_cu_6f70d5ea_268114cuda3std3__45__cpo5beginE,@object
	.size		_ZN40_INTERNAL_d0cdf45e_4_k_cu_6f70d5ea_268114cuda3std3__45__cpo5beginE,(_ZN40_INTERNAL_d0cdf45e_4_k_cu_6f70d5ea_268114cuda3std3__442_GLOBAL__N__d0cdf45e_4_k_cu_6f70d5ea_268116ignoreE - _ZN40_INTERNAL_d0cdf45e_4_k_cu_6f70d5ea_268114cuda3std3__45__cpo5beginE)
_ZN40_INTERNAL_d0cdf45e_4_k_cu_6f70d5ea_268114cuda3std3__45__cpo5beginE:
	.zero		1
	.type		_ZN40_INTERNAL_d0cdf45e_4_k_cu_6f70d5ea_268114cuda3std3__442_GLOBAL__N__d0cdf45e_4_k_cu_6f70d5ea_268116ignoreE,@object
	.size		_ZN40_INTERNAL_d0cdf45e_4_k_cu_6f70d5ea_268114cuda3std3__442_GLOBAL__N__d0cdf45e_4_k_cu_6f70d5ea_268116ignoreE,(_ZN40_INTERNAL_d0cdf45e_4_k_cu_6f70d5ea_268114cute7productE - _ZN40_INTERNAL_d0cdf45e_4_k_cu_6f70d5ea_268114cuda3std3__442_GLOBAL__N__d0cdf45e_4_k_cu_6f70d5ea_268116ignoreE)
_ZN40_INTERNAL_d0cdf45e_4_k_cu_6f70d5ea_268114cuda3std3__442_GLOBAL__N__d0cdf45e_4_k_cu_6f70d5ea_268116ignoreE:
	.zero		1
	.type		_ZN40_INTERNAL_d0cdf45e_4_k_cu_6f70d5ea_268114cute7productE,@object
	.size		_ZN40_INTERNAL_d0cdf45e_4_k_cu_6f70d5ea_268114cute7productE,(_ZN40_INTERNAL_d0cdf45e_4_k_cu_6f70d5ea_268114cuda3std3__45__cpo3endE - _ZN40_INTERNAL_d0cdf45e_4_k_cu_6f70d5ea_268114cute7productE)
_ZN40_INTERNAL_d0cdf45e_4_k_cu_6f70d5ea_268114cute7productE:
	.zero		1
	.type		_ZN40_INTERNAL_d0cdf45e_4_k_cu_6f70d5ea_268114cuda3std3__45__cpo3endE,@object
	.size		_ZN40_INTERNAL_d0cdf45e_4_k_cu_6f70d5ea_268114cuda3std3__45__cpo3endE,(_ZN40_INTERNAL_d0cdf45e_4_k_cu_6f70d5ea_268114cuda3std3__419piecewise_constructE - _ZN40_INTERNAL_d0cdf45e_4_k_cu_6f70d5ea_268114cuda3std3__45__cpo3endE)
_ZN40_INTERNAL_d0cdf45e_4_k_cu_6f70d5ea_268114cuda3std3__45__cpo3endE:
	.zero		1
	.type		_ZN40_INTERNAL_d0cdf45e_4_k_cu_6f70d5ea_268114cuda3std3__419piecewise_constructE,@object
	.size		_ZN40_INTERNAL_d0cdf45e_4_k_cu_6f70d5ea_268114cuda3std3__419piecewise_constructE,(_ZN40_INTERNAL_d0cdf45e_4_k_cu_6f70d5ea_268114cuda3std3__45__cpo4cendE - _ZN40_INTERNAL_d0cdf45e_4_k_cu_6f70d5ea_268114cuda3std3__419piecewise_constructE)
_ZN40_INTERNAL_d0cdf45e_4_k_cu_6f70d5ea_268114cuda3std3__419piecewise_constructE:
	.zero		1
	.type		_ZN40_INTERNAL_d0cdf45e_4_k_cu_6f70d5ea_268114cuda3std3__45__cpo4cendE,@object
	.size		_ZN40_INTERNAL_d0cdf45e_4_k_cu_6f70d5ea_268114cuda3std3__45__cpo4cendE,(_ZN40_INTERNAL_d0cdf45e_4_k_cu_6f70d5ea_268114cuda3std6ranges3__45__cpo4swapE - _ZN40_INTERNAL_d0cdf45e_4_k_cu_6f70d5ea_268114cuda3std3__45__cpo4cendE)
_ZN40_INTERNAL_d0cdf45e_4_k_cu_6f70d5ea_268114cuda3std3__45__cpo4cendE:
	.zero		1
	.type		_ZN40_INTERNAL_d0cdf45e_4_k_cu_6f70d5ea_268114cuda3std6ranges3__45__cpo4swapE,@object
	.size		_ZN40_INTERNAL_d0cdf45e_4_k_cu_6f70d5ea_268114cuda3std6ranges3__45__cpo4swapE,(.L_7 - _ZN40_INTERNAL_d0cdf45e_4_k_cu_6f70d5ea_268114cuda3std6ranges3__45__cpo4swapE)
_ZN40_INTERNAL_d0cdf45e_4_k_cu_6f70d5ea_268114cuda3std6ranges3__45__cpo4swapE:
	.zero		1
.L_7:


//--------------------- .nv.constant0._ZN7cutlass13device_kernelINS_4gemm6kernel13GemmUniversalIN4cute5tupleIJiiiiEEENS1_10collective13CollectiveMmaINS1_37MainloopSm90TmaGmmaWarpSpecializedFP8ILi14ENS5_IJNS4_1CILi1EEESB_SB_EEENS1_35KernelTmaWarpSpecializedCooperativeEEENS5_IJNSA_ILi256EEESF_NSA_ILi32EEEEEENS_12float_e5m2_tENS5_IJlSB_lEEESI_SJ_NS4_8TiledMMAINS4_8MMA_AtomIJNS4_4SM904GMMA31MMA_64x256x32_F32E5M2E5M2_SS_TNILNSN_7ScaleInE1ELSP_1EEEEEENS4_6LayoutINS5_IJNSA_ILi2EEESB_SB_EEENS5_IJSB_NSA_ILi0EEESV_EEEEENS5_IJNS4_10UnderscoreESY_SY_EEEEENS4_13SM90_TMA_LOADENS4_14ComposedLayoutINS4_7SwizzleILi1ELi4ELi3EEENS4_18smem_ptr_flag_bitsILi8EEENSS_INS5_IJNSA_ILi8EEESG_EEENS5_IJSG_SB_EEEEEEEvNS4_8identityES11_S1B_vS1C_EENS_8epilogue10collective6detail29Sm90TmaWarpSpecializedAdapterINS1F_15DefaultEpilogueISI_SJ_SJ_NS1E_6thread17LinearCombinationISI_Li1EffLNS1J_9ScaleType4KindE0ELNS_15FloatRoundStyleE2ESI_EENS1_15EpilogueDefaultEEEEEvvEEEEvNT_6ParamsE --------------------------
	.section	.nv.constant0._ZN7cutlass13device_kernelINS_4gemm6kernel13GemmUniversalIN4cute5tupleIJiiiiEEENS1_10collective13CollectiveMmaINS1_37MainloopSm90TmaGmmaWarpSpecializedFP8ILi14ENS5_IJNS4_1CILi1EEESB_SB_EEENS1_35KernelTmaWarpSpecializedCooperativeEEENS5_IJNSA_ILi256EEESF_NSA_ILi32EEEEEENS_12float_e5m2_tENS5_IJlSB_lEEESI_SJ_NS4_8TiledMMAINS4_8MMA_AtomIJNS4_4SM904GMMA31MMA_64x256x32_F32E5M2E5M2_SS_TNILNSN_7ScaleInE1ELSP_1EEEEEENS4_6LayoutINS5_IJNSA_ILi2EEESB_SB_EEENS5_IJSB_NSA_ILi0EEESV_EEEEENS5_IJNS4_10UnderscoreESY_SY_EEEEENS4_13SM90_TMA_LOADENS4_14ComposedLayoutINS4_7SwizzleILi1ELi4ELi3EEENS4_18smem_ptr_flag_bitsILi8EEENSS_INS5_IJNSA_ILi8EEESG_EEENS5_IJSG_SB_EEEEEEEvNS4_8identityES11_S1B_vS1C_EENS_8epilogue10collective6detail29Sm90TmaWarpSpecializedAdapterINS1F_15DefaultEpilogueISI_SJ_SJ_NS1E_6thread17LinearCombinationISI_Li1EffLNS1J_9ScaleType4KindE0ELNS_15FloatRoundStyleE2ESI_EENS1_15EpilogueDefaultEEEEEvvEEEEvNT_6ParamsE,"a",@progbits
	.sectionflags	@""
	.align	4
.nv.constant0._ZN7cutlass13device_kernelINS_4gemm6kernel13GemmUniversalIN4cute5tupleIJiiiiEEENS1_10collective13CollectiveMmaINS1_37MainloopSm90TmaGmmaWarpSpecializedFP8ILi14ENS5_IJNS4_1CILi1EEESB_SB_EEENS1_35KernelTmaWarpSpecializedCooperativeEEENS5_IJNSA_ILi256EEESF_NSA_ILi32EEEEEENS_12float_e5m2_tENS5_IJlSB_lEEESI_SJ_NS4_8TiledMMAINS4_8MMA_AtomIJNS4_4SM904GMMA31MMA_64x256x32_F32E5M2E5M2_SS_TNILNSN_7ScaleInE1ELSP_1EEEEEENS4_6LayoutINS5_IJNSA_ILi2EEESB_SB_EEENS5_IJSB_NSA_ILi0EEESV_EEEEENS5_IJNS4_10UnderscoreESY_SY_EEEEENS4_13SM90_TMA_LOADENS4_14ComposedLayoutINS4_7SwizzleILi1ELi4ELi3EEENS4_18smem_ptr_flag_bitsILi8EEENSS_INS5_IJNSA_ILi8EEESG_EEENS5_IJSG_SB_EEEEEEEvNS4_8identityES11_S1B_vS1C_EENS_8epilogue10collective6detail29Sm90TmaWarpSpecializedAdapterINS1F_15DefaultEpilogueISI_SJ_SJ_NS1E_6thread17LinearCombinationISI_Li1EffLNS1J_9ScaleType4KindE0ELNS_15FloatRoundStyleE2ESI_EENS1_15EpilogueDefaultEEEEEvvEEEEvNT_6ParamsE:
	.zero		1664


//--------------------- SYMBOLS --------------------------

	.type		.nv.reservedSmem.offset0,@object
	.size		.nv.reservedSmem.offset0,0x4
